//
// Generated by NVIDIA NVVM Compiler
//
// Compiler Build ID: CL-36424714
// Cuda compilation tools, release 13.0, V13.0.88
// Based on NVVM 20.0.0
//

.version 9.0
.target sm_100
.address_size 64

	// .globl	_Z13cuda_asum_intILj512EEvPiS0_
.extern .shared .align 16 .b8 sdata[];
.extern .shared .align 16 .b8 sdataf[];
.extern .shared .align 16 .b8 sdatad[];

.visible .entry _Z13cuda_asum_intILj512EEvPiS0_(
	.param .u64 .ptr .align 1 _Z13cuda_asum_intILj512EEvPiS0__param_0,
	.param .u64 .ptr .align 1 _Z13cuda_asum_intILj512EEvPiS0__param_1
)
{
	.reg .pred 	%p<6>;
	.reg .b32 	%r<37>;
	.reg .b64 	%rd<11>;

	ld.param.u64 	%rd2, [_Z13cuda_asum_intILj512EEvPiS0__param_0];
	ld.param.u64 	%rd1, [_Z13cuda_asum_intILj512EEvPiS0__param_1];
	cvta.to.global.u64 	%rd3, %rd2;
	mov.u32 	%r1, %tid.x;
	mov.u32 	%r2, %ctaid.x;
	mov.u32 	%r4, %ntid.x;
	mul.lo.s32 	%r5, %r4, %r2;
	shl.b32 	%r6, %r5, 1;
	add.s32 	%r7, %r6, %r1;
	mul.wide.u32 	%rd4, %r7, 4;
	add.s64 	%rd5, %rd3, %rd4;
	ld.global.u32 	%r8, [%rd5];
	add.s32 	%r9, %r7, %r4;
	mul.wide.u32 	%rd6, %r9, 4;
	add.s64 	%rd7, %rd3, %rd6;
	ld.global.u32 	%r10, [%rd7];
	add.s32 	%r11, %r10, %r8;
	shl.b32 	%r12, %r1, 2;
	mov.u32 	%r13, sdata;
	add.s32 	%r3, %r13, %r12;
	st.shared.u32 	[%r3], %r11;
	bar.sync 	0;
	setp.gt.u32 	%p1, %r1, 255;
	@%p1 bra 	$L__BB0_2;
	ld.shared.u32 	%r14, [%r3+1024];
	ld.shared.u32 	%r15, [%r3];
	add.s32 	%r16, %r15, %r14;
	st.shared.u32 	[%r3], %r16;
$L__BB0_2:
	bar.sync 	0;
	setp.gt.u32 	%p2, %r1, 127;
	@%p2 bra 	$L__BB0_4;
	ld.shared.u32 	%r17, [%r3+512];
	ld.shared.u32 	%r18, [%r3];
	add.s32 	%r19, %r18, %r17;
	st.shared.u32 	[%r3], %r19;
$L__BB0_4:
	bar.sync 	0;
	setp.gt.u32 	%p3, %r1, 63;
	@%p3 bra 	$L__BB0_6;
	ld.shared.u32 	%r20, [%r3+256];
	ld.shared.u32 	%r21, [%r3];
	add.s32 	%r22, %r21, %r20;
	st.shared.u32 	[%r3], %r22;
$L__BB0_6:
	bar.sync 	0;
	setp.gt.u32 	%p4, %r1, 31;
	@%p4 bra 	$L__BB0_9;
	ld.shared.u32 	%r23, [%r3+128];
	ld.shared.u32 	%r24, [%r3];
	add.s32 	%r25, %r24, %r23;
	ld.shared.u32 	%r26, [%r3+64];
	add.s32 	%r27, %r26, %r25;
	ld.shared.u32 	%r28, [%r3+32];
	add.s32 	%r29, %r28, %r27;
	ld.shared.u32 	%r30, [%r3+16];
	add.s32 	%r31, %r30, %r29;
	ld.shared.u32 	%r32, [%r3+8];
	add.s32 	%r33, %r32, %r31;
	ld.shared.u32 	%r34, [%r3+4];
	add.s32 	%r35, %r34, %r33;
	st.shared.u32 	[%r3], %r35;
	setp.ne.s32 	%p5, %r1, 0;
	@%p5 bra 	$L__BB0_9;
	ld.shared.u32 	%r36, [sdata];
	cvta.to.global.u64 	%rd8, %rd1;
	mul.wide.u32 	%rd9, %r2, 4;
	add.s64 	%rd10, %rd8, %rd9;
	st.global.u32 	[%rd10], %r36;
$L__BB0_9:
	ret;

}
	// .globl	_Z13cuda_asum_intILj256EEvPiS0_
.visible .entry _Z13cuda_asum_intILj256EEvPiS0_(
	.param .u64 .ptr .align 1 _Z13cuda_asum_intILj256EEvPiS0__param_0,
	.param .u64 .ptr .align 1 _Z13cuda_asum_intILj256EEvPiS0__param_1
)
{
	.reg .pred 	%p<5>;
	.reg .b32 	%r<34>;
	.reg .b64 	%rd<11>;

	ld.param.u64 	%rd2, [_Z13cuda_asum_intILj256EEvPiS0__param_0];
	ld.param.u64 	%rd1, [_Z13cuda_asum_intILj256EEvPiS0__param_1];
	cvta.to.global.u64 	%rd3, %rd2;
	mov.u32 	%r1, %tid.x;
	mov.u32 	%r2, %ctaid.x;
	mov.u32 	%r4, %ntid.x;
	mul.lo.s32 	%r5, %r4, %r2;
	shl.b32 	%r6, %r5, 1;
	add.s32 	%r7, %r6, %r1;
	mul.wide.u32 	%rd4, %r7, 4;
	add.s64 	%rd5, %rd3, %rd4;
	ld.global.u32 	%r8, [%rd5];
	add.s32 	%r9, %r7, %r4;
	mul.wide.u32 	%rd6, %r9, 4;
	add.s64 	%rd7, %rd3, %rd6;
	ld.global.u32 	%r10, [%rd7];
	add.s32 	%r11, %r10, %r8;
	shl.b32 	%r12, %r1, 2;
	mov.u32 	%r13, sdata;
	add.s32 	%r3, %r13, %r12;
	st.shared.u32 	[%r3], %r11;
	bar.sync 	0;
	setp.gt.u32 	%p1, %r1, 127;
	@%p1 bra 	$L__BB1_2;
	ld.shared.u32 	%r14, [%r3+512];
	ld.shared.u32 	%r15, [%r3];
	add.s32 	%r16, %r15, %r14;
	st.shared.u32 	[%r3], %r16;
$L__BB1_2:
	bar.sync 	0;
	setp.gt.u32 	%p2, %r1, 63;
	@%p2 bra 	$L__BB1_4;
	ld.shared.u32 	%r17, [%r3+256];
	ld.shared.u32 	%r18, [%r3];
	add.s32 	%r19, %r18, %r17;
	st.shared.u32 	[%r3], %r19;
$L__BB1_4:
	bar.sync 	0;
	setp.gt.u32 	%p3, %r1, 31;
	@%p3 bra 	$L__BB1_7;
	ld.shared.u32 	%r20, [%r3+128];
	ld.shared.u32 	%r21, [%r3];
	add.s32 	%r22, %r21, %r20;
	ld.shared.u32 	%r23, [%r3+64];
	add.s32 	%r24, %r23, %r22;
	ld.shared.u32 	%r25, [%r3+32];
	add.s32 	%r26, %r25, %r24;
	ld.shared.u32 	%r27, [%r3+16];
	add.s32 	%r28, %r27, %r26;
	ld.shared.u32 	%r29, [%r3+8];
	add.s32 	%r30, %r29, %r28;
	ld.shared.u32 	%r31, [%r3+4];
	add.s32 	%r32, %r31, %r30;
	st.shared.u32 	[%r3], %r32;
	setp.ne.s32 	%p4, %r1, 0;
	@%p4 bra 	$L__BB1_7;
	ld.shared.u32 	%r33, [sdata];
	cvta.to.global.u64 	%rd8, %rd1;
	mul.wide.u32 	%rd9, %r2, 4;
	add.s64 	%rd10, %rd8, %rd9;
	st.global.u32 	[%rd10], %r33;
$L__BB1_7:
	ret;

}
	// .globl	_Z13cuda_asum_intILj128EEvPiS0_
.visible .entry _Z13cuda_asum_intILj128EEvPiS0_(
	.param .u64 .ptr .align 1 _Z13cuda_asum_intILj128EEvPiS0__param_0,
	.param .u64 .ptr .align 1 _Z13cuda_asum_intILj128EEvPiS0__param_1
)
{
	.reg .pred 	%p<4>;
	.reg .b32 	%r<31>;
	.reg .b64 	%rd<11>;

	ld.param.u64 	%rd2, [_Z13cuda_asum_intILj128EEvPiS0__param_0];
	ld.param.u64 	%rd1, [_Z13cuda_asum_intILj128EEvPiS0__param_1];
	cvta.to.global.u64 	%rd3, %rd2;
	mov.u32 	%r1, %tid.x;
	mov.u32 	%r2, %ctaid.x;
	mov.u32 	%r4, %ntid.x;
	mul.lo.s32 	%r5, %r4, %r2;
	shl.b32 	%r6, %r5, 1;
	add.s32 	%r7, %r6, %r1;
	mul.wide.u32 	%rd4, %r7, 4;
	add.s64 	%rd5, %rd3, %rd4;
	ld.global.u32 	%r8, [%rd5];
	add.s32 	%r9, %r7, %r4;
	mul.wide.u32 	%rd6, %r9, 4;
	add.s64 	%rd7, %rd3, %rd6;
	ld.global.u32 	%r10, [%rd7];
	add.s32 	%r11, %r10, %r8;
	shl.b32 	%r12, %r1, 2;
	mov.u32 	%r13, sdata;
	add.s32 	%r3, %r13, %r12;
	st.shared.u32 	[%r3], %r11;
	bar.sync 	0;
	setp.gt.u32 	%p1, %r1, 63;
	@%p1 bra 	$L__BB2_2;
	ld.shared.u32 	%r14, [%r3+256];
	ld.shared.u32 	%r15, [%r3];
	add.s32 	%r16, %r15, %r14;
	st.shared.u32 	[%r3], %r16;
$L__BB2_2:
	bar.sync 	0;
	setp.gt.u32 	%p2, %r1, 31;
	@%p2 bra 	$L__BB2_5;
	ld.shared.u32 	%r17, [%r3+128];
	ld.shared.u32 	%r18, [%r3];
	add.s32 	%r19, %r18, %r17;
	ld.shared.u32 	%r20, [%r3+64];
	add.s32 	%r21, %r20, %r19;
	ld.shared.u32 	%r22, [%r3+32];
	add.s32 	%r23, %r22, %r21;
	ld.shared.u32 	%r24, [%r3+16];
	add.s32 	%r25, %r24, %r23;
	ld.shared.u32 	%r26, [%r3+8];
	add.s32 	%r27, %r26, %r25;
	ld.shared.u32 	%r28, [%r3+4];
	add.s32 	%r29, %r28, %r27;
	st.shared.u32 	[%r3], %r29;
	setp.ne.s32 	%p3, %r1, 0;
	@%p3 bra 	$L__BB2_5;
	ld.shared.u32 	%r30, [sdata];
	cvta.to.global.u64 	%rd8, %rd1;
	mul.wide.u32 	%rd9, %r2, 4;
	add.s64 	%rd10, %rd8, %rd9;
	st.global.u32 	[%rd10], %r30;
$L__BB2_5:
	ret;

}
	// .globl	_Z13cuda_asum_intILj64EEvPiS0_
.visible .entry _Z13cuda_asum_intILj64EEvPiS0_(
	.param .u64 .ptr .align 1 _Z13cuda_asum_intILj64EEvPiS0__param_0,
	.param .u64 .ptr .align 1 _Z13cuda_asum_intILj64EEvPiS0__param_1
)
{
	.reg .pred 	%p<3>;
	.reg .b32 	%r<28>;
	.reg .b64 	%rd<11>;

	ld.param.u64 	%rd2, [_Z13cuda_asum_intILj64EEvPiS0__param_0];
	ld.param.u64 	%rd1, [_Z13cuda_asum_intILj64EEvPiS0__param_1];
	cvta.to.global.u64 	%rd3, %rd2;
	mov.u32 	%r1, %tid.x;
	mov.u32 	%r2, %ctaid.x;
	mov.u32 	%r4, %ntid.x;
	mul.lo.s32 	%r5, %r4, %r2;
	shl.b32 	%r6, %r5, 1;
	add.s32 	%r7, %r6, %r1;
	mul.wide.u32 	%rd4, %r7, 4;
	add.s64 	%rd5, %rd3, %rd4;
	ld.global.u32 	%r8, [%rd5];
	add.s32 	%r9, %r7, %r4;
	mul.wide.u32 	%rd6, %r9, 4;
	add.s64 	%rd7, %rd3, %rd6;
	ld.global.u32 	%r10, [%rd7];
	add.s32 	%r11, %r10, %r8;
	shl.b32 	%r12, %r1, 2;
	mov.u32 	%r13, sdata;
	add.s32 	%r3, %r13, %r12;
	st.shared.u32 	[%r3], %r11;
	bar.sync 	0;
	setp.gt.u32 	%p1, %r1, 31;
	@%p1 bra 	$L__BB3_3;
	ld.shared.u32 	%r14, [%r3+128];
	ld.shared.u32 	%r15, [%r3];
	add.s32 	%r16, %r15, %r14;
	ld.shared.u32 	%r17, [%r3+64];
	add.s32 	%r18, %r17, %r16;
	ld.shared.u32 	%r19, [%r3+32];
	add.s32 	%r20, %r19, %r18;
	ld.shared.u32 	%r21, [%r3+16];
	add.s32 	%r22, %r21, %r20;
	ld.shared.u32 	%r23, [%r3+8];
	add.s32 	%r24, %r23, %r22;
	ld.shared.u32 	%r25, [%r3+4];
	add.s32 	%r26, %r25, %r24;
	st.shared.u32 	[%r3], %r26;
	setp.ne.s32 	%p2, %r1, 0;
	@%p2 bra 	$L__BB3_3;
	ld.shared.u32 	%r27, [sdata];
	cvta.to.global.u64 	%rd8, %rd1;
	mul.wide.u32 	%rd9, %r2, 4;
	add.s64 	%rd10, %rd8, %rd9;
	st.global.u32 	[%rd10], %r27;
$L__BB3_3:
	ret;

}
	// .globl	_Z13cuda_asum_intILj32EEvPiS0_
.visible .entry _Z13cuda_asum_intILj32EEvPiS0_(
	.param .u64 .ptr .align 1 _Z13cuda_asum_intILj32EEvPiS0__param_0,
	.param .u64 .ptr .align 1 _Z13cuda_asum_intILj32EEvPiS0__param_1
)
{
	.reg .pred 	%p<3>;
	.reg .b32 	%r<26>;
	.reg .b64 	%rd<11>;

	ld.param.u64 	%rd2, [_Z13cuda_asum_intILj32EEvPiS0__param_0];
	ld.param.u64 	%rd1, [_Z13cuda_asum_intILj32EEvPiS0__param_1];
	cvta.to.global.u64 	%rd3, %rd2;
	mov.u32 	%r1, %tid.x;
	mov.u32 	%r2, %ctaid.x;
	mov.u32 	%r4, %ntid.x;
	mul.lo.s32 	%r5, %r4, %r2;
	shl.b32 	%r6, %r5, 1;
	add.s32 	%r7, %r6, %r1;
	mul.wide.u32 	%rd4, %r7, 4;
	add.s64 	%rd5, %rd3, %rd4;
	ld.global.u32 	%r8, [%rd5];
	add.s32 	%r9, %r7, %r4;
	mul.wide.u32 	%rd6, %r9, 4;
	add.s64 	%rd7, %rd3, %rd6;
	ld.global.u32 	%r10, [%rd7];
	add.s32 	%r11, %r10, %r8;
	shl.b32 	%r12, %r1, 2;
	mov.u32 	%r13, sdata;
	add.s32 	%r3, %r13, %r12;
	st.shared.u32 	[%r3], %r11;
	bar.sync 	0;
	setp.gt.u32 	%p1, %r1, 31;
	@%p1 bra 	$L__BB4_3;
	ld.shared.u32 	%r14, [%r3+64];
	ld.shared.u32 	%r15, [%r3];
	add.s32 	%r16, %r15, %r14;
	ld.shared.u32 	%r17, [%r3+32];
	add.s32 	%r18, %r17, %r16;
	ld.shared.u32 	%r19, [%r3+16];
	add.s32 	%r20, %r19, %r18;
	ld.shared.u32 	%r21, [%r3+8];
	add.s32 	%r22, %r21, %r20;
	ld.shared.u32 	%r23, [%r3+4];
	add.s32 	%r24, %r23, %r22;
	st.shared.u32 	[%r3], %r24;
	setp.ne.s32 	%p2, %r1, 0;
	@%p2 bra 	$L__BB4_3;
	ld.shared.u32 	%r25, [sdata];
	cvta.to.global.u64 	%rd8, %rd1;
	mul.wide.u32 	%rd9, %r2, 4;
	add.s64 	%rd10, %rd8, %rd9;
	st.global.u32 	[%rd10], %r25;
$L__BB4_3:
	ret;

}
	// .globl	_Z13cuda_asum_intILj16EEvPiS0_
.visible .entry _Z13cuda_asum_intILj16EEvPiS0_(
	.param .u64 .ptr .align 1 _Z13cuda_asum_intILj16EEvPiS0__param_0,
	.param .u64 .ptr .align 1 _Z13cuda_asum_intILj16EEvPiS0__param_1
)
{
	.reg .pred 	%p<3>;
	.reg .b32 	%r<24>;
	.reg .b64 	%rd<11>;

	ld.param.u64 	%rd2, [_Z13cuda_asum_intILj16EEvPiS0__param_0];
	ld.param.u64 	%rd1, [_Z13cuda_asum_intILj16EEvPiS0__param_1];
	cvta.to.global.u64 	%rd3, %rd2;
	mov.u32 	%r1, %tid.x;
	mov.u32 	%r2, %ctaid.x;
	mov.u32 	%r4, %ntid.x;
	mul.lo.s32 	%r5, %r4, %r2;
	shl.b32 	%r6, %r5, 1;
	add.s32 	%r7, %r6, %r1;
	mul.wide.u32 	%rd4, %r7, 4;
	add.s64 	%rd5, %rd3, %rd4;
	ld.global.u32 	%r8, [%rd5];
	add.s32 	%r9, %r7, %r4;
	mul.wide.u32 	%rd6, %r9, 4;
	add.s64 	%rd7, %rd3, %rd6;
	ld.global.u32 	%r10, [%rd7];
	add.s32 	%r11, %r10, %r8;
	shl.b32 	%r12, %r1, 2;
	mov.u32 	%r13, sdata;
	add.s32 	%r3, %r13, %r12;
	st.shared.u32 	[%r3], %r11;
	bar.sync 	0;
	setp.gt.u32 	%p1, %r1, 31;
	@%p1 bra 	$L__BB5_3;
	ld.shared.u32 	%r14, [%r3+32];
	ld.shared.u32 	%r15, [%r3];
	add.s32 	%r16, %r15, %r14;
	ld.shared.u32 	%r17, [%r3+16];
	add.s32 	%r18, %r17, %r16;
	ld.shared.u32 	%r19, [%r3+8];
	add.s32 	%r20, %r19, %r18;
	ld.shared.u32 	%r21, [%r3+4];
	add.s32 	%r22, %r21, %r20;
	st.shared.u32 	[%r3], %r22;
	setp.ne.s32 	%p2, %r1, 0;
	@%p2 bra 	$L__BB5_3;
	ld.shared.u32 	%r23, [sdata];
	cvta.to.global.u64 	%rd8, %rd1;
	mul.wide.u32 	%rd9, %r2, 4;
	add.s64 	%rd10, %rd8, %rd9;
	st.global.u32 	[%rd10], %r23;
$L__BB5_3:
	ret;

}
	// .globl	_Z13cuda_asum_intILj8EEvPiS0_
.visible .entry _Z13cuda_asum_intILj8EEvPiS0_(
	.param .u64 .ptr .align 1 _Z13cuda_asum_intILj8EEvPiS0__param_0,
	.param .u64 .ptr .align 1 _Z13cuda_asum_intILj8EEvPiS0__param_1
)
{
	.reg .pred 	%p<3>;
	.reg .b32 	%r<22>;
	.reg .b64 	%rd<11>;

	ld.param.u64 	%rd2, [_Z13cuda_asum_intILj8EEvPiS0__param_0];
	ld.param.u64 	%rd1, [_Z13cuda_asum_intILj8EEvPiS0__param_1];
	cvta.to.global.u64 	%rd3, %rd2;
	mov.u32 	%r1, %tid.x;
	mov.u32 	%r2, %ctaid.x;
	mov.u32 	%r4, %ntid.x;
	mul.lo.s32 	%r5, %r4, %r2;
	shl.b32 	%r6, %r5, 1;
	add.s32 	%r7, %r6, %r1;
	mul.wide.u32 	%rd4, %r7, 4;
	add.s64 	%rd5, %rd3, %rd4;
	ld.global.u32 	%r8, [%rd5];
	add.s32 	%r9, %r7, %r4;
	mul.wide.u32 	%rd6, %r9, 4;
	add.s64 	%rd7, %rd3, %rd6;
	ld.global.u32 	%r10, [%rd7];
	add.s32 	%r11, %r10, %r8;
	shl.b32 	%r12, %r1, 2;
	mov.u32 	%r13, sdata;
	add.s32 	%r3, %r13, %r12;
	st.shared.u32 	[%r3], %r11;
	bar.sync 	0;
	setp.gt.u32 	%p1, %r1, 31;
	@%p1 bra 	$L__BB6_3;
	ld.shared.u32 	%r14, [%r3+16];
	ld.shared.u32 	%r15, [%r3];
	add.s32 	%r16, %r15, %r14;
	ld.shared.u32 	%r17, [%r3+8];
	add.s32 	%r18, %r17, %r16;
	ld.shared.u32 	%r19, [%r3+4];
	add.s32 	%r20, %r19, %r18;
	st.shared.u32 	[%r3], %r20;
	setp.ne.s32 	%p2, %r1, 0;
	@%p2 bra 	$L__BB6_3;
	ld.shared.u32 	%r21, [sdata];
	cvta.to.global.u64 	%rd8, %rd1;
	mul.wide.u32 	%rd9, %r2, 4;
	add.s64 	%rd10, %rd8, %rd9;
	st.global.u32 	[%rd10], %r21;
$L__BB6_3:
	ret;

}
	// .globl	_Z13cuda_asum_intILj4EEvPiS0_
.visible .entry _Z13cuda_asum_intILj4EEvPiS0_(
	.param .u64 .ptr .align 1 _Z13cuda_asum_intILj4EEvPiS0__param_0,
	.param .u64 .ptr .align 1 _Z13cuda_asum_intILj4EEvPiS0__param_1
)
{
	.reg .pred 	%p<3>;
	.reg .b32 	%r<20>;
	.reg .b64 	%rd<11>;

	ld.param.u64 	%rd2, [_Z13cuda_asum_intILj4EEvPiS0__param_0];
	ld.param.u64 	%rd1, [_Z13cuda_asum_intILj4EEvPiS0__param_1];
	cvta.to.global.u64 	%rd3, %rd2;
	mov.u32 	%r1, %tid.x;
	mov.u32 	%r2, %ctaid.x;
	mov.u32 	%r4, %ntid.x;
	mul.lo.s32 	%r5, %r4, %r2;
	shl.b32 	%r6, %r5, 1;
	add.s32 	%r7, %r6, %r1;
	mul.wide.u32 	%rd4, %r7, 4;
	add.s64 	%rd5, %rd3, %rd4;
	ld.global.u32 	%r8, [%rd5];
	add.s32 	%r9, %r7, %r4;
	mul.wide.u32 	%rd6, %r9, 4;
	add.s64 	%rd7, %rd3, %rd6;
	ld.global.u32 	%r10, [%rd7];
	add.s32 	%r11, %r10, %r8;
	shl.b32 	%r12, %r1, 2;
	mov.u32 	%r13, sdata;
	add.s32 	%r3, %r13, %r12;
	st.shared.u32 	[%r3], %r11;
	bar.sync 	0;
	setp.gt.u32 	%p1, %r1, 31;
	@%p1 bra 	$L__BB7_3;
	ld.shared.u32 	%r14, [%r3+8];
	ld.shared.u32 	%r15, [%r3];
	add.s32 	%r16, %r15, %r14;
	ld.shared.u32 	%r17, [%r3+4];
	add.s32 	%r18, %r17, %r16;
	st.shared.u32 	[%r3], %r18;
	setp.ne.s32 	%p2, %r1, 0;
	@%p2 bra 	$L__BB7_3;
	ld.shared.u32 	%r19, [sdata];
	cvta.to.global.u64 	%rd8, %rd1;
	mul.wide.u32 	%rd9, %r2, 4;
	add.s64 	%rd10, %rd8, %rd9;
	st.global.u32 	[%rd10], %r19;
$L__BB7_3:
	ret;

}
	// .globl	_Z13cuda_asum_intILj2EEvPiS0_
.visible .entry _Z13cuda_asum_intILj2EEvPiS0_(
	.param .u64 .ptr .align 1 _Z13cuda_asum_intILj2EEvPiS0__param_0,
	.param .u64 .ptr .align 1 _Z13cuda_asum_intILj2EEvPiS0__param_1
)
{
	.reg .pred 	%p<3>;
	.reg .b32 	%r<18>;
	.reg .b64 	%rd<11>;

	ld.param.u64 	%rd2, [_Z13cuda_asum_intILj2EEvPiS0__param_0];
	ld.param.u64 	%rd1, [_Z13cuda_asum_intILj2EEvPiS0__param_1];
	cvta.to.global.u64 	%rd3, %rd2;
	mov.u32 	%r1, %tid.x;
	mov.u32 	%r2, %ctaid.x;
	mov.u32 	%r4, %ntid.x;
	mul.lo.s32 	%r5, %r4, %r2;
	shl.b32 	%r6, %r5, 1;
	add.s32 	%r7, %r6, %r1;
	mul.wide.u32 	%rd4, %r7, 4;
	add.s64 	%rd5, %rd3, %rd4;
	ld.global.u32 	%r8, [%rd5];
	add.s32 	%r9, %r7, %r4;
	mul.wide.u32 	%rd6, %r9, 4;
	add.s64 	%rd7, %rd3, %rd6;
	ld.global.u32 	%r10, [%rd7];
	add.s32 	%r11, %r10, %r8;
	shl.b32 	%r12, %r1, 2;
	mov.u32 	%r13, sdata;
	add.s32 	%r3, %r13, %r12;
	st.shared.u32 	[%r3], %r11;
	bar.sync 	0;
	setp.gt.u32 	%p1, %r1, 31;
	@%p1 bra 	$L__BB8_3;
	ld.shared.u32 	%r14, [%r3+4];
	ld.shared.u32 	%r15, [%r3];
	add.s32 	%r16, %r15, %r14;
	st.shared.u32 	[%r3], %r16;
	setp.ne.s32 	%p2, %r1, 0;
	@%p2 bra 	$L__BB8_3;
	ld.shared.u32 	%r17, [sdata];
	cvta.to.global.u64 	%rd8, %rd1;
	mul.wide.u32 	%rd9, %r2, 4;
	add.s64 	%rd10, %rd8, %rd9;
	st.global.u32 	[%rd10], %r17;
$L__BB8_3:
	ret;

}
	// .globl	_Z13cuda_asum_intILj1EEvPiS0_
.visible .entry _Z13cuda_asum_intILj1EEvPiS0_(
	.param .u64 .ptr .align 1 _Z13cuda_asum_intILj1EEvPiS0__param_0,
	.param .u64 .ptr .align 1 _Z13cuda_asum_intILj1EEvPiS0__param_1
)
{
	.reg .pred 	%p<2>;
	.reg .b32 	%r<15>;
	.reg .b64 	%rd<11>;

	ld.param.u64 	%rd2, [_Z13cuda_asum_intILj1EEvPiS0__param_0];
	ld.param.u64 	%rd1, [_Z13cuda_asum_intILj1EEvPiS0__param_1];
	cvta.to.global.u64 	%rd3, %rd2;
	mov.u32 	%r2, %tid.x;
	mov.u32 	%r1, %ctaid.x;
	mov.u32 	%r3, %ntid.x;
	mul.lo.s32 	%r4, %r3, %r1;
	shl.b32 	%r5, %r4, 1;
	add.s32 	%r6, %r5, %r2;
	mul.wide.u32 	%rd4, %r6, 4;
	add.s64 	%rd5, %rd3, %rd4;
	ld.global.u32 	%r7, [%rd5];
	add.s32 	%r8, %r6, %r3;
	mul.wide.u32 	%rd6, %r8, 4;
	add.s64 	%rd7, %rd3, %rd6;
	ld.global.u32 	%r9, [%rd7];
	add.s32 	%r10, %r9, %r7;
	shl.b32 	%r11, %r2, 2;
	mov.u32 	%r12, sdata;
	add.s32 	%r13, %r12, %r11;
	st.shared.u32 	[%r13], %r10;
	bar.sync 	0;
	setp.ne.s32 	%p1, %r2, 0;
	@%p1 bra 	$L__BB9_2;
	cvta.to.global.u64 	%rd8, %rd1;
	ld.shared.u32 	%r14, [sdata];
	mul.wide.u32 	%rd9, %r1, 4;
	add.s64 	%rd10, %rd8, %rd9;
	st.global.u32 	[%rd10], %r14;
$L__BB9_2:
	ret;

}
	// .globl	_Z13cuda_asum_fltILj1024EEvPfS0_
.visible .entry _Z13cuda_asum_fltILj1024EEvPfS0_(
	.param .u64 .ptr .align 1 _Z13cuda_asum_fltILj1024EEvPfS0__param_0,
	.param .u64 .ptr .align 1 _Z13cuda_asum_fltILj1024EEvPfS0__param_1
)
{
	.reg .pred 	%p<6>;
	.reg .b32 	%r<11>;
	.reg .b32 	%f<35>;
	.reg .b64 	%rd<11>;

	ld.param.u64 	%rd2, [_Z13cuda_asum_fltILj1024EEvPfS0__param_0];
	ld.param.u64 	%rd1, [_Z13cuda_asum_fltILj1024EEvPfS0__param_1];
	cvta.to.global.u64 	%rd3, %rd2;
	mov.u32 	%r1, %tid.x;
	mov.u32 	%r2, %ctaid.x;
	mov.u32 	%r4, %ntid.x;
	mul.lo.s32 	%r5, %r4, %r2;
	shl.b32 	%r6, %r5, 1;
	add.s32 	%r7, %r6, %r1;
	mul.wide.u32 	%rd4, %r7, 4;
	add.s64 	%rd5, %rd3, %rd4;
	ld.global.f32 	%f1, [%rd5];
	add.s32 	%r8, %r7, %r4;
	mul.wide.u32 	%rd6, %r8, 4;
	add.s64 	%rd7, %rd3, %rd6;
	ld.global.f32 	%f2, [%rd7];
	add.f32 	%f3, %f1, %f2;
	shl.b32 	%r9, %r1, 2;
	mov.u32 	%r10, sdataf;
	add.s32 	%r3, %r10, %r9;
	st.shared.f32 	[%r3], %f3;
	bar.sync 	0;
	setp.gt.u32 	%p1, %r1, 511;
	@%p1 bra 	$L__BB10_2;
	ld.shared.f32 	%f4, [%r3+2048];
	ld.shared.f32 	%f5, [%r3];
	add.f32 	%f6, %f4, %f5;
	st.shared.f32 	[%r3], %f6;
$L__BB10_2:
	bar.sync 	0;
	setp.gt.u32 	%p2, %r1, 255;
	@%p2 bra 	$L__BB10_4;
	ld.shared.f32 	%f7, [%r3+1024];
	ld.shared.f32 	%f8, [%r3];
	add.f32 	%f9, %f7, %f8;
	st.shared.f32 	[%r3], %f9;
$L__BB10_4:
	bar.sync 	0;
	setp.gt.u32 	%p3, %r1, 127;
	@%p3 bra 	$L__BB10_6;
	ld.shared.f32 	%f10, [%r3+512];
	ld.shared.f32 	%f11, [%r3];
	add.f32 	%f12, %f10, %f11;
	st.shared.f32 	[%r3], %f12;
$L__BB10_6:
	bar.sync 	0;
	setp.gt.u32 	%p4, %r1, 63;
	@%p4 bra 	$L__BB10_9;
	ld.shared.f32 	%f13, [%r3+256];
	ld.shared.f32 	%f14, [%r3];
	add.f32 	%f15, %f13, %f14;
	st.shared.f32 	[%r3], %f15;
	bar.sync 	0;
	ld.shared.f32 	%f16, [%r3+128];
	ld.shared.f32 	%f17, [%r3];
	add.f32 	%f18, %f16, %f17;
	st.shared.f32 	[%r3], %f18;
	bar.sync 	0;
	ld.shared.f32 	%f19, [%r3+64];
	ld.shared.f32 	%f20, [%r3];
	add.f32 	%f21, %f19, %f20;
	st.shared.f32 	[%r3], %f21;
	bar.sync 	0;
	ld.shared.f32 	%f22, [%r3+32];
	ld.shared.f32 	%f23, [%r3];
	add.f32 	%f24, %f22, %f23;
	st.shared.f32 	[%r3], %f24;
	bar.sync 	0;
	ld.shared.f32 	%f25, [%r3+16];
	ld.shared.f32 	%f26, [%r3];
	add.f32 	%f27, %f25, %f26;
	st.shared.f32 	[%r3], %f27;
	bar.sync 	0;
	ld.shared.f32 	%f28, [%r3+8];
	ld.shared.f32 	%f29, [%r3];
	add.f32 	%f30, %f28, %f29;
	st.shared.f32 	[%r3], %f30;
	bar.sync 	0;
	ld.shared.f32 	%f31, [%r3+4];
	ld.shared.f32 	%f32, [%r3];
	add.f32 	%f33, %f31, %f32;
	st.shared.f32 	[%r3], %f33;
	bar.sync 	0;
	setp.ne.s32 	%p5, %r1, 0;
	@%p5 bra 	$L__BB10_9;
	ld.shared.f32 	%f34, [sdataf];
	cvta.to.global.u64 	%rd8, %rd1;
	mul.wide.u32 	%rd9, %r2, 4;
	add.s64 	%rd10, %rd8, %rd9;
	st.global.f32 	[%rd10], %f34;
$L__BB10_9:
	ret;

}
	// .globl	_Z13cuda_asum_fltILj512EEvPfS0_
.visible .entry _Z13cuda_asum_fltILj512EEvPfS0_(
	.param .u64 .ptr .align 1 _Z13cuda_asum_fltILj512EEvPfS0__param_0,
	.param .u64 .ptr .align 1 _Z13cuda_asum_fltILj512EEvPfS0__param_1
)
{
	.reg .pred 	%p<5>;
	.reg .b32 	%r<11>;
	.reg .b32 	%f<32>;
	.reg .b64 	%rd<11>;

	ld.param.u64 	%rd2, [_Z13cuda_asum_fltILj512EEvPfS0__param_0];
	ld.param.u64 	%rd1, [_Z13cuda_asum_fltILj512EEvPfS0__param_1];
	cvta.to.global.u64 	%rd3, %rd2;
	mov.u32 	%r1, %tid.x;
	mov.u32 	%r2, %ctaid.x;
	mov.u32 	%r4, %ntid.x;
	mul.lo.s32 	%r5, %r4, %r2;
	shl.b32 	%r6, %r5, 1;
	add.s32 	%r7, %r6, %r1;
	mul.wide.u32 	%rd4, %r7, 4;
	add.s64 	%rd5, %rd3, %rd4;
	ld.global.f32 	%f1, [%rd5];
	add.s32 	%r8, %r7, %r4;
	mul.wide.u32 	%rd6, %r8, 4;
	add.s64 	%rd7, %rd3, %rd6;
	ld.global.f32 	%f2, [%rd7];
	add.f32 	%f3, %f1, %f2;
	shl.b32 	%r9, %r1, 2;
	mov.u32 	%r10, sdataf;
	add.s32 	%r3, %r10, %r9;
	st.shared.f32 	[%r3], %f3;
	bar.sync 	0;
	setp.gt.u32 	%p1, %r1, 255;
	@%p1 bra 	$L__BB11_2;
	ld.shared.f32 	%f4, [%r3+1024];
	ld.shared.f32 	%f5, [%r3];
	add.f32 	%f6, %f4, %f5;
	st.shared.f32 	[%r3], %f6;
$L__BB11_2:
	bar.sync 	0;
	setp.gt.u32 	%p2, %r1, 127;
	@%p2 bra 	$L__BB11_4;
	ld.shared.f32 	%f7, [%r3+512];
	ld.shared.f32 	%f8, [%r3];
	add.f32 	%f9, %f7, %f8;
	st.shared.f32 	[%r3], %f9;
$L__BB11_4:
	bar.sync 	0;
	setp.gt.u32 	%p3, %r1, 63;
	@%p3 bra 	$L__BB11_7;
	ld.shared.f32 	%f10, [%r3+256];
	ld.shared.f32 	%f11, [%r3];
	add.f32 	%f12, %f10, %f11;
	st.shared.f32 	[%r3], %f12;
	bar.sync 	0;
	ld.shared.f32 	%f13, [%r3+128];
	ld.shared.f32 	%f14, [%r3];
	add.f32 	%f15, %f13, %f14;
	st.shared.f32 	[%r3], %f15;
	bar.sync 	0;
	ld.shared.f32 	%f16, [%r3+64];
	ld.shared.f32 	%f17, [%r3];
	add.f32 	%f18, %f16, %f17;
	st.shared.f32 	[%r3], %f18;
	bar.sync 	0;
	ld.shared.f32 	%f19, [%r3+32];
	ld.shared.f32 	%f20, [%r3];
	add.f32 	%f21, %f19, %f20;
	st.shared.f32 	[%r3], %f21;
	bar.sync 	0;
	ld.shared.f32 	%f22, [%r3+16];
	ld.shared.f32 	%f23, [%r3];
	add.f32 	%f24, %f22, %f23;
	st.shared.f32 	[%r3], %f24;
	bar.sync 	0;
	ld.shared.f32 	%f25, [%r3+8];
	ld.shared.f32 	%f26, [%r3];
	add.f32 	%f27, %f25, %f26;
	st.shared.f32 	[%r3], %f27;
	bar.sync 	0;
	ld.shared.f32 	%f28, [%r3+4];
	ld.shared.f32 	%f29, [%r3];
	add.f32 	%f30, %f28, %f29;
	st.shared.f32 	[%r3], %f30;
	bar.sync 	0;
	setp.ne.s32 	%p4, %r1, 0;
	@%p4 bra 	$L__BB11_7;
	ld.shared.f32 	%f31, [sdataf];
	cvta.to.global.u64 	%rd8, %rd1;
	mul.wide.u32 	%rd9, %r2, 4;
	add.s64 	%rd10, %rd8, %rd9;
	st.global.f32 	[%rd10], %f31;
$L__BB11_7:
	ret;

}
	// .globl	_Z13cuda_asum_fltILj256EEvPfS0_
.visible .entry _Z13cuda_asum_fltILj256EEvPfS0_(
	.param .u64 .ptr .align 1 _Z13cuda_asum_fltILj256EEvPfS0__param_0,
	.param .u64 .ptr .align 1 _Z13cuda_asum_fltILj256EEvPfS0__param_1
)
{
	.reg .pred 	%p<4>;
	.reg .b32 	%r<11>;
	.reg .b32 	%f<29>;
	.reg .b64 	%rd<11>;

	ld.param.u64 	%rd2, [_Z13cuda_asum_fltILj256EEvPfS0__param_0];
	ld.param.u64 	%rd1, [_Z13cuda_asum_fltILj256EEvPfS0__param_1];
	cvta.to.global.u64 	%rd3, %rd2;
	mov.u32 	%r1, %tid.x;
	mov.u32 	%r2, %ctaid.x;
	mov.u32 	%r4, %ntid.x;
	mul.lo.s32 	%r5, %r4, %r2;
	shl.b32 	%r6, %r5, 1;
	add.s32 	%r7, %r6, %r1;
	mul.wide.u32 	%rd4, %r7, 4;
	add.s64 	%rd5, %rd3, %rd4;
	ld.global.f32 	%f1, [%rd5];
	add.s32 	%r8, %r7, %r4;
	mul.wide.u32 	%rd6, %r8, 4;
	add.s64 	%rd7, %rd3, %rd6;
	ld.global.f32 	%f2, [%rd7];
	add.f32 	%f3, %f1, %f2;
	shl.b32 	%r9, %r1, 2;
	mov.u32 	%r10, sdataf;
	add.s32 	%r3, %r10, %r9;
	st.shared.f32 	[%r3], %f3;
	bar.sync 	0;
	setp.gt.u32 	%p1, %r1, 127;
	@%p1 bra 	$L__BB12_2;
	ld.shared.f32 	%f4, [%r3+512];
	ld.shared.f32 	%f5, [%r3];
	add.f32 	%f6, %f4, %f5;
	st.shared.f32 	[%r3], %f6;
$L__BB12_2:
	bar.sync 	0;
	setp.gt.u32 	%p2, %r1, 63;
	@%p2 bra 	$L__BB12_5;
	ld.shared.f32 	%f7, [%r3+256];
	ld.shared.f32 	%f8, [%r3];
	add.f32 	%f9, %f7, %f8;
	st.shared.f32 	[%r3], %f9;
	bar.sync 	0;
	ld.shared.f32 	%f10, [%r3+128];
	ld.shared.f32 	%f11, [%r3];
	add.f32 	%f12, %f10, %f11;
	st.shared.f32 	[%r3], %f12;
	bar.sync 	0;
	ld.shared.f32 	%f13, [%r3+64];
	ld.shared.f32 	%f14, [%r3];
	add.f32 	%f15, %f13, %f14;
	st.shared.f32 	[%r3], %f15;
	bar.sync 	0;
	ld.shared.f32 	%f16, [%r3+32];
	ld.shared.f32 	%f17, [%r3];
	add.f32 	%f18, %f16, %f17;
	st.shared.f32 	[%r3], %f18;
	bar.sync 	0;
	ld.shared.f32 	%f19, [%r3+16];
	ld.shared.f32 	%f20, [%r3];
	add.f32 	%f21, %f19, %f20;
	st.shared.f32 	[%r3], %f21;
	bar.sync 	0;
	ld.shared.f32 	%f22, [%r3+8];
	ld.shared.f32 	%f23, [%r3];
	add.f32 	%f24, %f22, %f23;
	st.shared.f32 	[%r3], %f24;
	bar.sync 	0;
	ld.shared.f32 	%f25, [%r3+4];
	ld.shared.f32 	%f26, [%r3];
	add.f32 	%f27, %f25, %f26;
	st.shared.f32 	[%r3], %f27;
	bar.sync 	0;
	setp.ne.s32 	%p3, %r1, 0;
	@%p3 bra 	$L__BB12_5;
	ld.shared.f32 	%f28, [sdataf];
	cvta.to.global.u64 	%rd8, %rd1;
	mul.wide.u32 	%rd9, %r2, 4;
	add.s64 	%rd10, %rd8, %rd9;
	st.global.f32 	[%rd10], %f28;
$L__BB12_5:
	ret;

}
	// .globl	_Z13cuda_asum_fltILj128EEvPfS0_
.visible .entry _Z13cuda_asum_fltILj128EEvPfS0_(
	.param .u64 .ptr .align 1 _Z13cuda_asum_fltILj128EEvPfS0__param_0,
	.param .u64 .ptr .align 1 _Z13cuda_asum_fltILj128EEvPfS0__param_1
)
{
	.reg .pred 	%p<3>;
	.reg .b32 	%r<11>;
	.reg .b32 	%f<26>;
	.reg .b64 	%rd<11>;

	ld.param.u64 	%rd2, [_Z13cuda_asum_fltILj128EEvPfS0__param_0];
	ld.param.u64 	%rd1, [_Z13cuda_asum_fltILj128EEvPfS0__param_1];
	cvta.to.global.u64 	%rd3, %rd2;
	mov.u32 	%r1, %tid.x;
	mov.u32 	%r2, %ctaid.x;
	mov.u32 	%r4, %ntid.x;
	mul.lo.s32 	%r5, %r4, %r2;
	shl.b32 	%r6, %r5, 1;
	add.s32 	%r7, %r6, %r1;
	mul.wide.u32 	%rd4, %r7, 4;
	add.s64 	%rd5, %rd3, %rd4;
	ld.global.f32 	%f1, [%rd5];
	add.s32 	%r8, %r7, %r4;
	mul.wide.u32 	%rd6, %r8, 4;
	add.s64 	%rd7, %rd3, %rd6;
	ld.global.f32 	%f2, [%rd7];
	add.f32 	%f3, %f1, %f2;
	shl.b32 	%r9, %r1, 2;
	mov.u32 	%r10, sdataf;
	add.s32 	%r3, %r10, %r9;
	st.shared.f32 	[%r3], %f3;
	bar.sync 	0;
	setp.gt.u32 	%p1, %r1, 63;
	@%p1 bra 	$L__BB13_3;
	ld.shared.f32 	%f4, [%r3+256];
	ld.shared.f32 	%f5, [%r3];
	add.f32 	%f6, %f4, %f5;
	st.shared.f32 	[%r3], %f6;
	bar.sync 	0;
	ld.shared.f32 	%f7, [%r3+128];
	ld.shared.f32 	%f8, [%r3];
	add.f32 	%f9, %f7, %f8;
	st.shared.f32 	[%r3], %f9;
	bar.sync 	0;
	ld.shared.f32 	%f10, [%r3+64];
	ld.shared.f32 	%f11, [%r3];
	add.f32 	%f12, %f10, %f11;
	st.shared.f32 	[%r3], %f12;
	bar.sync 	0;
	ld.shared.f32 	%f13, [%r3+32];
	ld.shared.f32 	%f14, [%r3];
	add.f32 	%f15, %f13, %f14;
	st.shared.f32 	[%r3], %f15;
	bar.sync 	0;
	ld.shared.f32 	%f16, [%r3+16];
	ld.shared.f32 	%f17, [%r3];
	add.f32 	%f18, %f16, %f17;
	st.shared.f32 	[%r3], %f18;
	bar.sync 	0;
	ld.shared.f32 	%f19, [%r3+8];
	ld.shared.f32 	%f20, [%r3];
	add.f32 	%f21, %f19, %f20;
	st.shared.f32 	[%r3], %f21;
	bar.sync 	0;
	ld.shared.f32 	%f22, [%r3+4];
	ld.shared.f32 	%f23, [%r3];
	add.f32 	%f24, %f22, %f23;
	st.shared.f32 	[%r3], %f24;
	bar.sync 	0;
	setp.ne.s32 	%p2, %r1, 0;
	@%p2 bra 	$L__BB13_3;
	ld.shared.f32 	%f25, [sdataf];
	cvta.to.global.u64 	%rd8, %rd1;
	mul.wide.u32 	%rd9, %r2, 4;
	add.s64 	%rd10, %rd8, %rd9;
	st.global.f32 	[%rd10], %f25;
$L__BB13_3:
	ret;

}
	// .globl	_Z13cuda_asum_fltILj64EEvPfS0_
.visible .entry _Z13cuda_asum_fltILj64EEvPfS0_(
	.param .u64 .ptr .align 1 _Z13cuda_asum_fltILj64EEvPfS0__param_0,
	.param .u64 .ptr .align 1 _Z13cuda_asum_fltILj64EEvPfS0__param_1
)
{
	.reg .pred 	%p<3>;
	.reg .b32 	%r<11>;
	.reg .b32 	%f<23>;
	.reg .b64 	%rd<11>;

	ld.param.u64 	%rd2, [_Z13cuda_asum_fltILj64EEvPfS0__param_0];
	ld.param.u64 	%rd1, [_Z13cuda_asum_fltILj64EEvPfS0__param_1];
	cvta.to.global.u64 	%rd3, %rd2;
	mov.u32 	%r1, %tid.x;
	mov.u32 	%r2, %ctaid.x;
	mov.u32 	%r4, %ntid.x;
	mul.lo.s32 	%r5, %r4, %r2;
	shl.b32 	%r6, %r5, 1;
	add.s32 	%r7, %r6, %r1;
	mul.wide.u32 	%rd4, %r7, 4;
	add.s64 	%rd5, %rd3, %rd4;
	ld.global.f32 	%f1, [%rd5];
	add.s32 	%r8, %r7, %r4;
	mul.wide.u32 	%rd6, %r8, 4;
	add.s64 	%rd7, %rd3, %rd6;
	ld.global.f32 	%f2, [%rd7];
	add.f32 	%f3, %f1, %f2;
	shl.b32 	%r9, %r1, 2;
	mov.u32 	%r10, sdataf;
	add.s32 	%r3, %r10, %r9;
	st.shared.f32 	[%r3], %f3;
	bar.sync 	0;
	setp.gt.u32 	%p1, %r1, 63;
	@%p1 bra 	$L__BB14_3;
	bar.sync 	0;
	ld.shared.f32 	%f4, [%r3+128];
	ld.shared.f32 	%f5, [%r3];
	add.f32 	%f6, %f4, %f5;
	st.shared.f32 	[%r3], %f6;
	bar.sync 	0;
	ld.shared.f32 	%f7, [%r3+64];
	ld.shared.f32 	%f8, [%r3];
	add.f32 	%f9, %f7, %f8;
	st.shared.f32 	[%r3], %f9;
	bar.sync 	0;
	ld.shared.f32 	%f10, [%r3+32];
	ld.shared.f32 	%f11, [%r3];
	add.f32 	%f12, %f10, %f11;
	st.shared.f32 	[%r3], %f12;
	bar.sync 	0;
	ld.shared.f32 	%f13, [%r3+16];
	ld.shared.f32 	%f14, [%r3];
	add.f32 	%f15, %f13, %f14;
	st.shared.f32 	[%r3], %f15;
	bar.sync 	0;
	ld.shared.f32 	%f16, [%r3+8];
	ld.shared.f32 	%f17, [%r3];
	add.f32 	%f18, %f16, %f17;
	st.shared.f32 	[%r3], %f18;
	bar.sync 	0;
	ld.shared.f32 	%f19, [%r3+4];
	ld.shared.f32 	%f20, [%r3];
	add.f32 	%f21, %f19, %f20;
	st.shared.f32 	[%r3], %f21;
	bar.sync 	0;
	setp.ne.s32 	%p2, %r1, 0;
	@%p2 bra 	$L__BB14_3;
	ld.shared.f32 	%f22, [sdataf];
	cvta.to.global.u64 	%rd8, %rd1;
	mul.wide.u32 	%rd9, %r2, 4;
	add.s64 	%rd10, %rd8, %rd9;
	st.global.f32 	[%rd10], %f22;
$L__BB14_3:
	ret;

}
	// .globl	_Z13cuda_asum_fltILj32EEvPfS0_
.visible .entry _Z13cuda_asum_fltILj32EEvPfS0_(
	.param .u64 .ptr .align 1 _Z13cuda_asum_fltILj32EEvPfS0__param_0,
	.param .u64 .ptr .align 1 _Z13cuda_asum_fltILj32EEvPfS0__param_1
)
{
	.reg .pred 	%p<3>;
	.reg .b32 	%r<11>;
	.reg .b32 	%f<20>;
	.reg .b64 	%rd<11>;

	ld.param.u64 	%rd2, [_Z13cuda_asum_fltILj32EEvPfS0__param_0];
	ld.param.u64 	%rd1, [_Z13cuda_asum_fltILj32EEvPfS0__param_1];
	cvta.to.global.u64 	%rd3, %rd2;
	mov.u32 	%r1, %tid.x;
	mov.u32 	%r2, %ctaid.x;
	mov.u32 	%r4, %ntid.x;
	mul.lo.s32 	%r5, %r4, %r2;
	shl.b32 	%r6, %r5, 1;
	add.s32 	%r7, %r6, %r1;
	mul.wide.u32 	%rd4, %r7, 4;
	add.s64 	%rd5, %rd3, %rd4;
	ld.global.f32 	%f1, [%rd5];
	add.s32 	%r8, %r7, %r4;
	mul.wide.u32 	%rd6, %r8, 4;
	add.s64 	%rd7, %rd3, %rd6;
	ld.global.f32 	%f2, [%rd7];
	add.f32 	%f3, %f1, %f2;
	shl.b32 	%r9, %r1, 2;
	mov.u32 	%r10, sdataf;
	add.s32 	%r3, %r10, %r9;
	st.shared.f32 	[%r3], %f3;
	bar.sync 	0;
	setp.gt.u32 	%p1, %r1, 63;
	@%p1 bra 	$L__BB15_3;
	bar.sync 	0;
	bar.sync 	0;
	ld.shared.f32 	%f4, [%r3+64];
	ld.shared.f32 	%f5, [%r3];
	add.f32 	%f6, %f4, %f5;
	st.shared.f32 	[%r3], %f6;
	bar.sync 	0;
	ld.shared.f32 	%f7, [%r3+32];
	ld.shared.f32 	%f8, [%r3];
	add.f32 	%f9, %f7, %f8;
	st.shared.f32 	[%r3], %f9;
	bar.sync 	0;
	ld.shared.f32 	%f10, [%r3+16];
	ld.shared.f32 	%f11, [%r3];
	add.f32 	%f12, %f10, %f11;
	st.shared.f32 	[%r3], %f12;
	bar.sync 	0;
	ld.shared.f32 	%f13, [%r3+8];
	ld.shared.f32 	%f14, [%r3];
	add.f32 	%f15, %f13, %f14;
	st.shared.f32 	[%r3], %f15;
	bar.sync 	0;
	ld.shared.f32 	%f16, [%r3+4];
	ld.shared.f32 	%f17, [%r3];
	add.f32 	%f18, %f16, %f17;
	st.shared.f32 	[%r3], %f18;
	bar.sync 	0;
	setp.ne.s32 	%p2, %r1, 0;
	@%p2 bra 	$L__BB15_3;
	ld.shared.f32 	%f19, [sdataf];
	cvta.to.global.u64 	%rd8, %rd1;
	mul.wide.u32 	%rd9, %r2, 4;
	add.s64 	%rd10, %rd8, %rd9;
	st.global.f32 	[%rd10], %f19;
$L__BB15_3:
	ret;

}
	// .globl	_Z13cuda_asum_fltILj16EEvPfS0_
.visible .entry _Z13cuda_asum_fltILj16EEvPfS0_(
	.param .u64 .ptr .align 1 _Z13cuda_asum_fltILj16EEvPfS0__param_0,
	.param .u64 .ptr .align 1 _Z13cuda_asum_fltILj16EEvPfS0__param_1
)
{
	.reg .pred 	%p<3>;
	.reg .b32 	%r<11>;
	.reg .b32 	%f<17>;
	.reg .b64 	%rd<11>;

	ld.param.u64 	%rd2, [_Z13cuda_asum_fltILj16EEvPfS0__param_0];
	ld.param.u64 	%rd1, [_Z13cuda_asum_fltILj16EEvPfS0__param_1];
	cvta.to.global.u64 	%rd3, %rd2;
	mov.u32 	%r1, %tid.x;
	mov.u32 	%r2, %ctaid.x;
	mov.u32 	%r4, %ntid.x;
	mul.lo.s32 	%r5, %r4, %r2;
	shl.b32 	%r6, %r5, 1;
	add.s32 	%r7, %r6, %r1;
	mul.wide.u32 	%rd4, %r7, 4;
	add.s64 	%rd5, %rd3, %rd4;
	ld.global.f32 	%f1, [%rd5];
	add.s32 	%r8, %r7, %r4;
	mul.wide.u32 	%rd6, %r8, 4;
	add.s64 	%rd7, %rd3, %rd6;
	ld.global.f32 	%f2, [%rd7];
	add.f32 	%f3, %f1, %f2;
	shl.b32 	%r9, %r1, 2;
	mov.u32 	%r10, sdataf;
	add.s32 	%r3, %r10, %r9;
	st.shared.f32 	[%r3], %f3;
	bar.sync 	0;
	setp.gt.u32 	%p1, %r1, 63;
	@%p1 bra 	$L__BB16_3;
	bar.sync 	0;
	bar.sync 	0;
	bar.sync 	0;
	ld.shared.f32 	%f4, [%r3+32];
	ld.shared.f32 	%f5, [%r3];
	add.f32 	%f6, %f4, %f5;
	st.shared.f32 	[%r3], %f6;
	bar.sync 	0;
	ld.shared.f32 	%f7, [%r3+16];
	ld.shared.f32 	%f8, [%r3];
	add.f32 	%f9, %f7, %f8;
	st.shared.f32 	[%r3], %f9;
	bar.sync 	0;
	ld.shared.f32 	%f10, [%r3+8];
	ld.shared.f32 	%f11, [%r3];
	add.f32 	%f12, %f10, %f11;
	st.shared.f32 	[%r3], %f12;
	bar.sync 	0;
	ld.shared.f32 	%f13, [%r3+4];
	ld.shared.f32 	%f14, [%r3];
	add.f32 	%f15, %f13, %f14;
	st.shared.f32 	[%r3], %f15;
	bar.sync 	0;
	setp.ne.s32 	%p2, %r1, 0;
	@%p2 bra 	$L__BB16_3;
	ld.shared.f32 	%f16, [sdataf];
	cvta.to.global.u64 	%rd8, %rd1;
	mul.wide.u32 	%rd9, %r2, 4;
	add.s64 	%rd10, %rd8, %rd9;
	st.global.f32 	[%rd10], %f16;
$L__BB16_3:
	ret;

}
	// .globl	_Z13cuda_asum_fltILj8EEvPfS0_
.visible .entry _Z13cuda_asum_fltILj8EEvPfS0_(
	.param .u64 .ptr .align 1 _Z13cuda_asum_fltILj8EEvPfS0__param_0,
	.param .u64 .ptr .align 1 _Z13cuda_asum_fltILj8EEvPfS0__param_1
)
{
	.reg .pred 	%p<3>;
	.reg .b32 	%r<11>;
	.reg .b32 	%f<14>;
	.reg .b64 	%rd<11>;

	ld.param.u64 	%rd2, [_Z13cuda_asum_fltILj8EEvPfS0__param_0];
	ld.param.u64 	%rd1, [_Z13cuda_asum_fltILj8EEvPfS0__param_1];
	cvta.to.global.u64 	%rd3, %rd2;
	mov.u32 	%r1, %tid.x;
	mov.u32 	%r2, %ctaid.x;
	mov.u32 	%r4, %ntid.x;
	mul.lo.s32 	%r5, %r4, %r2;
	shl.b32 	%r6, %r5, 1;
	add.s32 	%r7, %r6, %r1;
	mul.wide.u32 	%rd4, %r7, 4;
	add.s64 	%rd5, %rd3, %rd4;
	ld.global.f32 	%f1, [%rd5];
	add.s32 	%r8, %r7, %r4;
	mul.wide.u32 	%rd6, %r8, 4;
	add.s64 	%rd7, %rd3, %rd6;
	ld.global.f32 	%f2, [%rd7];
	add.f32 	%f3, %f1, %f2;
	shl.b32 	%r9, %r1, 2;
	mov.u32 	%r10, sdataf;
	add.s32 	%r3, %r10, %r9;
	st.shared.f32 	[%r3], %f3;
	bar.sync 	0;
	setp.gt.u32 	%p1, %r1, 63;
	@%p1 bra 	$L__BB17_3;
	bar.sync 	0;
	bar.sync 	0;
	bar.sync 	0;
	bar.sync 	0;
	ld.shared.f32 	%f4, [%r3+16];
	ld.shared.f32 	%f5, [%r3];
	add.f32 	%f6, %f4, %f5;
	st.shared.f32 	[%r3], %f6;
	bar.sync 	0;
	ld.shared.f32 	%f7, [%r3+8];
	ld.shared.f32 	%f8, [%r3];
	add.f32 	%f9, %f7, %f8;
	st.shared.f32 	[%r3], %f9;
	bar.sync 	0;
	ld.shared.f32 	%f10, [%r3+4];
	ld.shared.f32 	%f11, [%r3];
	add.f32 	%f12, %f10, %f11;
	st.shared.f32 	[%r3], %f12;
	bar.sync 	0;
	setp.ne.s32 	%p2, %r1, 0;
	@%p2 bra 	$L__BB17_3;
	ld.shared.f32 	%f13, [sdataf];
	cvta.to.global.u64 	%rd8, %rd1;
	mul.wide.u32 	%rd9, %r2, 4;
	add.s64 	%rd10, %rd8, %rd9;
	st.global.f32 	[%rd10], %f13;
$L__BB17_3:
	ret;

}
	// .globl	_Z13cuda_asum_fltILj4EEvPfS0_
.visible .entry _Z13cuda_asum_fltILj4EEvPfS0_(
	.param .u64 .ptr .align 1 _Z13cuda_asum_fltILj4EEvPfS0__param_0,
	.param .u64 .ptr .align 1 _Z13cuda_asum_fltILj4EEvPfS0__param_1
)
{
	.reg .pred 	%p<3>;
	.reg .b32 	%r<11>;
	.reg .b32 	%f<11>;
	.reg .b64 	%rd<11>;

	ld.param.u64 	%rd2, [_Z13cuda_asum_fltILj4EEvPfS0__param_0];
	ld.param.u64 	%rd1, [_Z13cuda_asum_fltILj4EEvPfS0__param_1];
	cvta.to.global.u64 	%rd3, %rd2;
	mov.u32 	%r1, %tid.x;
	mov.u32 	%r2, %ctaid.x;
	mov.u32 	%r4, %ntid.x;
	mul.lo.s32 	%r5, %r4, %r2;
	shl.b32 	%r6, %r5, 1;
	add.s32 	%r7, %r6, %r1;
	mul.wide.u32 	%rd4, %r7, 4;
	add.s64 	%rd5, %rd3, %rd4;
	ld.global.f32 	%f1, [%rd5];
	add.s32 	%r8, %r7, %r4;
	mul.wide.u32 	%rd6, %r8, 4;
	add.s64 	%rd7, %rd3, %rd6;
	ld.global.f32 	%f2, [%rd7];
	add.f32 	%f3, %f1, %f2;
	shl.b32 	%r9, %r1, 2;
	mov.u32 	%r10, sdataf;
	add.s32 	%r3, %r10, %r9;
	st.shared.f32 	[%r3], %f3;
	bar.sync 	0;
	setp.gt.u32 	%p1, %r1, 63;
	@%p1 bra 	$L__BB18_3;
	bar.sync 	0;
	bar.sync 	0;
	bar.sync 	0;
	bar.sync 	0;
	bar.sync 	0;
	ld.shared.f32 	%f4, [%r3+8];
	ld.shared.f32 	%f5, [%r3];
	add.f32 	%f6, %f4, %f5;
	st.shared.f32 	[%r3], %f6;
	bar.sync 	0;
	ld.shared.f32 	%f7, [%r3+4];
	ld.shared.f32 	%f8, [%r3];
	add.f32 	%f9, %f7, %f8;
	st.shared.f32 	[%r3], %f9;
	bar.sync 	0;
	setp.ne.s32 	%p2, %r1, 0;
	@%p2 bra 	$L__BB18_3;
	ld.shared.f32 	%f10, [sdataf];
	cvta.to.global.u64 	%rd8, %rd1;
	mul.wide.u32 	%rd9, %r2, 4;
	add.s64 	%rd10, %rd8, %rd9;
	st.global.f32 	[%rd10], %f10;
$L__BB18_3:
	ret;

}
	// .globl	_Z13cuda_asum_fltILj2EEvPfS0_
.visible .entry _Z13cuda_asum_fltILj2EEvPfS0_(
	.param .u64 .ptr .align 1 _Z13cuda_asum_fltILj2EEvPfS0__param_0,
	.param .u64 .ptr .align 1 _Z13cuda_asum_fltILj2EEvPfS0__param_1
)
{
	.reg .pred 	%p<3>;
	.reg .b32 	%r<11>;
	.reg .b32 	%f<8>;
	.reg .b64 	%rd<11>;

	ld.param.u64 	%rd2, [_Z13cuda_asum_fltILj2EEvPfS0__param_0];
	ld.param.u64 	%rd1, [_Z13cuda_asum_fltILj2EEvPfS0__param_1];
	cvta.to.global.u64 	%rd3, %rd2;
	mov.u32 	%r1, %tid.x;
	mov.u32 	%r2, %ctaid.x;
	mov.u32 	%r4, %ntid.x;
	mul.lo.s32 	%r5, %r4, %r2;
	shl.b32 	%r6, %r5, 1;
	add.s32 	%r7, %r6, %r1;
	mul.wide.u32 	%rd4, %r7, 4;
	add.s64 	%rd5, %rd3, %rd4;
	ld.global.f32 	%f1, [%rd5];
	add.s32 	%r8, %r7, %r4;
	mul.wide.u32 	%rd6, %r8, 4;
	add.s64 	%rd7, %rd3, %rd6;
	ld.global.f32 	%f2, [%rd7];
	add.f32 	%f3, %f1, %f2;
	shl.b32 	%r9, %r1, 2;
	mov.u32 	%r10, sdataf;
	add.s32 	%r3, %r10, %r9;
	st.shared.f32 	[%r3], %f3;
	bar.sync 	0;
	setp.gt.u32 	%p1, %r1, 63;
	@%p1 bra 	$L__BB19_3;
	bar.sync 	0;
	bar.sync 	0;
	bar.sync 	0;
	bar.sync 	0;
	bar.sync 	0;
	bar.sync 	0;
	ld.shared.f32 	%f4, [%r3+4];
	ld.shared.f32 	%f5, [%r3];
	add.f32 	%f6, %f4, %f5;
	st.shared.f32 	[%r3], %f6;
	bar.sync 	0;
	setp.ne.s32 	%p2, %r1, 0;
	@%p2 bra 	$L__BB19_3;
	ld.shared.f32 	%f7, [sdataf];
	cvta.to.global.u64 	%rd8, %rd1;
	mul.wide.u32 	%rd9, %r2, 4;
	add.s64 	%rd10, %rd8, %rd9;
	st.global.f32 	[%rd10], %f7;
$L__BB19_3:
	ret;

}
	// .globl	_Z13cuda_asum_fltILj1EEvPfS0_
.visible .entry _Z13cuda_asum_fltILj1EEvPfS0_(
	.param .u64 .ptr .align 1 _Z13cuda_asum_fltILj1EEvPfS0__param_0,
	.param .u64 .ptr .align 1 _Z13cuda_asum_fltILj1EEvPfS0__param_1
)
{
	.reg .pred 	%p<3>;
	.reg .b32 	%r<11>;
	.reg .b32 	%f<5>;
	.reg .b64 	%rd<11>;

	ld.param.u64 	%rd2, [_Z13cuda_asum_fltILj1EEvPfS0__param_0];
	ld.param.u64 	%rd1, [_Z13cuda_asum_fltILj1EEvPfS0__param_1];
	cvta.to.global.u64 	%rd3, %rd2;
	mov.u32 	%r1, %tid.x;
	mov.u32 	%r2, %ctaid.x;
	mov.u32 	%r3, %ntid.x;
	mul.lo.s32 	%r4, %r3, %r2;
	shl.b32 	%r5, %r4, 1;
	add.s32 	%r6, %r5, %r1;
	mul.wide.u32 	%rd4, %r6, 4;
	add.s64 	%rd5, %rd3, %rd4;
	ld.global.f32 	%f1, [%rd5];
	add.s32 	%r7, %r6, %r3;
	mul.wide.u32 	%rd6, %r7, 4;
	add.s64 	%rd7, %rd3, %rd6;
	ld.global.f32 	%f2, [%rd7];
	add.f32 	%f3, %f1, %f2;
	shl.b32 	%r8, %r1, 2;
	mov.u32 	%r9, sdataf;
	add.s32 	%r10, %r9, %r8;
	st.shared.f32 	[%r10], %f3;
	bar.sync 	0;
	setp.gt.u32 	%p1, %r1, 63;
	@%p1 bra 	$L__BB20_3;
	bar.sync 	0;
	bar.sync 	0;
	bar.sync 	0;
	bar.sync 	0;
	bar.sync 	0;
	bar.sync 	0;
	bar.sync 	0;
	setp.ne.s32 	%p2, %r1, 0;
	@%p2 bra 	$L__BB20_3;
	ld.shared.f32 	%f4, [sdataf];
	cvta.to.global.u64 	%rd8, %rd1;
	mul.wide.u32 	%rd9, %r2, 4;
	add.s64 	%rd10, %rd8, %rd9;
	st.global.f32 	[%rd10], %f4;
$L__BB20_3:
	ret;

}
	// .globl	_Z14cuda_asum_doubILj512EEvPdS0_
.visible .entry _Z14cuda_asum_doubILj512EEvPdS0_(
	.param .u64 .ptr .align 1 _Z14cuda_asum_doubILj512EEvPdS0__param_0,
	.param .u64 .ptr .align 1 _Z14cuda_asum_doubILj512EEvPdS0__param_1
)
{
	.reg .pred 	%p<6>;
	.reg .b32 	%r<11>;
	.reg .b64 	%rd<11>;
	.reg .b64 	%fd<27>;

	ld.param.u64 	%rd2, [_Z14cuda_asum_doubILj512EEvPdS0__param_0];
	ld.param.u64 	%rd1, [_Z14cuda_asum_doubILj512EEvPdS0__param_1];
	cvta.to.global.u64 	%rd3, %rd2;
	mov.u32 	%r1, %tid.x;
	mov.u32 	%r2, %ctaid.x;
	mov.u32 	%r4, %ntid.x;
	mul.lo.s32 	%r5, %r4, %r2;
	shl.b32 	%r6, %r5, 1;
	add.s32 	%r7, %r6, %r1;
	mul.wide.u32 	%rd4, %r7, 8;
	add.s64 	%rd5, %rd3, %rd4;
	ld.global.f64 	%fd1, [%rd5];
	add.s32 	%r8, %r7, %r4;
	mul.wide.u32 	%rd6, %r8, 8;
	add.s64 	%rd7, %rd3, %rd6;
	ld.global.f64 	%fd2, [%rd7];
	add.f64 	%fd3, %fd1, %fd2;
	shl.b32 	%r9, %r1, 3;
	mov.u32 	%r10, sdatad;
	add.s32 	%r3, %r10, %r9;
	st.shared.f64 	[%r3], %fd3;
	bar.sync 	0;
	setp.gt.u32 	%p1, %r1, 255;
	@%p1 bra 	$L__BB21_2;
	ld.shared.f64 	%fd4, [%r3+2048];
	ld.shared.f64 	%fd5, [%r3];
	add.f64 	%fd6, %fd4, %fd5;
	st.shared.f64 	[%r3], %fd6;
$L__BB21_2:
	bar.sync 	0;
	setp.gt.u32 	%p2, %r1, 127;
	@%p2 bra 	$L__BB21_4;
	ld.shared.f64 	%fd7, [%r3+1024];
	ld.shared.f64 	%fd8, [%r3];
	add.f64 	%fd9, %fd7, %fd8;
	st.shared.f64 	[%r3], %fd9;
$L__BB21_4:
	bar.sync 	0;
	setp.gt.u32 	%p3, %r1, 63;
	@%p3 bra 	$L__BB21_6;
	ld.shared.f64 	%fd10, [%r3+512];
	ld.shared.f64 	%fd11, [%r3];
	add.f64 	%fd12, %fd10, %fd11;
	st.shared.f64 	[%r3], %fd12;
$L__BB21_6:
	bar.sync 	0;
	setp.gt.u32 	%p4, %r1, 31;
	@%p4 bra 	$L__BB21_9;
	ld.shared.f64 	%fd13, [%r3+256];
	ld.shared.f64 	%fd14, [%r3];
	add.f64 	%fd15, %fd13, %fd14;
	ld.shared.f64 	%fd16, [%r3+128];
	add.f64 	%fd17, %fd15, %fd16;
	ld.shared.f64 	%fd18, [%r3+64];
	add.f64 	%fd19, %fd17, %fd18;
	ld.shared.f64 	%fd20, [%r3+32];
	add.f64 	%fd21, %fd19, %fd20;
	ld.shared.f64 	%fd22, [%r3+16];
	add.f64 	%fd23, %fd21, %fd22;
	ld.shared.f64 	%fd24, [%r3+8];
	add.f64 	%fd25, %fd23, %fd24;
	st.shared.f64 	[%r3], %fd25;
	setp.ne.s32 	%p5, %r1, 0;
	@%p5 bra 	$L__BB21_9;
	ld.shared.f64 	%fd26, [sdatad];
	cvta.to.global.u64 	%rd8, %rd1;
	mul.wide.u32 	%rd9, %r2, 8;
	add.s64 	%rd10, %rd8, %rd9;
	st.global.f64 	[%rd10], %fd26;
$L__BB21_9:
	ret;

}
	// .globl	_Z14cuda_asum_doubILj256EEvPdS0_
.visible .entry _Z14cuda_asum_doubILj256EEvPdS0_(
	.param .u64 .ptr .align 1 _Z14cuda_asum_doubILj256EEvPdS0__param_0,
	.param .u64 .ptr .align 1 _Z14cuda_asum_doubILj256EEvPdS0__param_1
)
{
	.reg .pred 	%p<5>;
	.reg .b32 	%r<11>;
	.reg .b64 	%rd<11>;
	.reg .b64 	%fd<24>;

	ld.param.u64 	%rd2, [_Z14cuda_asum_doubILj256EEvPdS0__param_0];
	ld.param.u64 	%rd1, [_Z14cuda_asum_doubILj256EEvPdS0__param_1];
	cvta.to.global.u64 	%rd3, %rd2;
	mov.u32 	%r1, %tid.x;
	mov.u32 	%r2, %ctaid.x;
	mov.u32 	%r4, %ntid.x;
	mul.lo.s32 	%r5, %r4, %r2;
	shl.b32 	%r6, %r5, 1;
	add.s32 	%r7, %r6, %r1;
	mul.wide.u32 	%rd4, %r7, 8;
	add.s64 	%rd5, %rd3, %rd4;
	ld.global.f64 	%fd1, [%rd5];
	add.s32 	%r8, %r7, %r4;
	mul.wide.u32 	%rd6, %r8, 8;
	add.s64 	%rd7, %rd3, %rd6;
	ld.global.f64 	%fd2, [%rd7];
	add.f64 	%fd3, %fd1, %fd2;
	shl.b32 	%r9, %r1, 3;
	mov.u32 	%r10, sdatad;
	add.s32 	%r3, %r10, %r9;
	st.shared.f64 	[%r3], %fd3;
	bar.sync 	0;
	setp.gt.u32 	%p1, %r1, 127;
	@%p1 bra 	$L__BB22_2;
	ld.shared.f64 	%fd4, [%r3+1024];
	ld.shared.f64 	%fd5, [%r3];
	add.f64 	%fd6, %fd4, %fd5;
	st.shared.f64 	[%r3], %fd6;
$L__BB22_2:
	bar.sync 	0;
	setp.gt.u32 	%p2, %r1, 63;
	@%p2 bra 	$L__BB22_4;
	ld.shared.f64 	%fd7, [%r3+512];
	ld.shared.f64 	%fd8, [%r3];
	add.f64 	%fd9, %fd7, %fd8;
	st.shared.f64 	[%r3], %fd9;
$L__BB22_4:
	bar.sync 	0;
	setp.gt.u32 	%p3, %r1, 31;
	@%p3 bra 	$L__BB22_7;
	ld.shared.f64 	%fd10, [%r3+256];
	ld.shared.f64 	%fd11, [%r3];
	add.f64 	%fd12, %fd10, %fd11;
	ld.shared.f64 	%fd13, [%r3+128];
	add.f64 	%fd14, %fd12, %fd13;
	ld.shared.f64 	%fd15, [%r3+64];
	add.f64 	%fd16, %fd14, %fd15;
	ld.shared.f64 	%fd17, [%r3+32];
	add.f64 	%fd18, %fd16, %fd17;
	ld.shared.f64 	%fd19, [%r3+16];
	add.f64 	%fd20, %fd18, %fd19;
	ld.shared.f64 	%fd21, [%r3+8];
	add.f64 	%fd22, %fd20, %fd21;
	st.shared.f64 	[%r3], %fd22;
	setp.ne.s32 	%p4, %r1, 0;
	@%p4 bra 	$L__BB22_7;
	ld.shared.f64 	%fd23, [sdatad];
	cvta.to.global.u64 	%rd8, %rd1;
	mul.wide.u32 	%rd9, %r2, 8;
	add.s64 	%rd10, %rd8, %rd9;
	st.global.f64 	[%rd10], %fd23;
$L__BB22_7:
	ret;

}
	// .globl	_Z14cuda_asum_doubILj128EEvPdS0_
.visible .entry _Z14cuda_asum_doubILj128EEvPdS0_(
	.param .u64 .ptr .align 1 _Z14cuda_asum_doubILj128EEvPdS0__param_0,
	.param .u64 .ptr .align 1 _Z14cuda_asum_doubILj128EEvPdS0__param_1
)
{
	.reg .pred 	%p<4>;
	.reg .b32 	%r<11>;
	.reg .b64 	%rd<11>;
	.reg .b64 	%fd<21>;

	ld.param.u64 	%rd2, [_Z14cuda_asum_doubILj128EEvPdS0__param_0];
	ld.param.u64 	%rd1, [_Z14cuda_asum_doubILj128EEvPdS0__param_1];
	cvta.to.global.u64 	%rd3, %rd2;
	mov.u32 	%r1, %tid.x;
	mov.u32 	%r2, %ctaid.x;
	mov.u32 	%r4, %ntid.x;
	mul.lo.s32 	%r5, %r4, %r2;
	shl.b32 	%r6, %r5, 1;
	add.s32 	%r7, %r6, %r1;
	mul.wide.u32 	%rd4, %r7, 8;
	add.s64 	%rd5, %rd3, %rd4;
	ld.global.f64 	%fd1, [%rd5];
	add.s32 	%r8, %r7, %r4;
	mul.wide.u32 	%rd6, %r8, 8;
	add.s64 	%rd7, %rd3, %rd6;
	ld.global.f64 	%fd2, [%rd7];
	add.f64 	%fd3, %fd1, %fd2;
	shl.b32 	%r9, %r1, 3;
	mov.u32 	%r10, sdatad;
	add.s32 	%r3, %r10, %r9;
	st.shared.f64 	[%r3], %fd3;
	bar.sync 	0;
	setp.gt.u32 	%p1, %r1, 63;
	@%p1 bra 	$L__BB23_2;
	ld.shared.f64 	%fd4, [%r3+512];
	ld.shared.f64 	%fd5, [%r3];
	add.f64 	%fd6, %fd4, %fd5;
	st.shared.f64 	[%r3], %fd6;
$L__BB23_2:
	bar.sync 	0;
	setp.gt.u32 	%p2, %r1, 31;
	@%p2 bra 	$L__BB23_5;
	ld.shared.f64 	%fd7, [%r3+256];
	ld.shared.f64 	%fd8, [%r3];
	add.f64 	%fd9, %fd7, %fd8;
	ld.shared.f64 	%fd10, [%r3+128];
	add.f64 	%fd11, %fd9, %fd10;
	ld.shared.f64 	%fd12, [%r3+64];
	add.f64 	%fd13, %fd11, %fd12;
	ld.shared.f64 	%fd14, [%r3+32];
	add.f64 	%fd15, %fd13, %fd14;
	ld.shared.f64 	%fd16, [%r3+16];
	add.f64 	%fd17, %fd15, %fd16;
	ld.shared.f64 	%fd18, [%r3+8];
	add.f64 	%fd19, %fd17, %fd18;
	st.shared.f64 	[%r3], %fd19;
	setp.ne.s32 	%p3, %r1, 0;
	@%p3 bra 	$L__BB23_5;
	ld.shared.f64 	%fd20, [sdatad];
	cvta.to.global.u64 	%rd8, %rd1;
	mul.wide.u32 	%rd9, %r2, 8;
	add.s64 	%rd10, %rd8, %rd9;
	st.global.f64 	[%rd10], %fd20;
$L__BB23_5:
	ret;

}
	// .globl	_Z14cuda_asum_doubILj64EEvPdS0_
.visible .entry _Z14cuda_asum_doubILj64EEvPdS0_(
	.param .u64 .ptr .align 1 _Z14cuda_asum_doubILj64EEvPdS0__param_0,
	.param .u64 .ptr .align 1 _Z14cuda_asum_doubILj64EEvPdS0__param_1
)
{
	.reg .pred 	%p<3>;
	.reg .b32 	%r<11>;
	.reg .b64 	%rd<11>;
	.reg .b64 	%fd<18>;

	ld.param.u64 	%rd2, [_Z14cuda_asum_doubILj64EEvPdS0__param_0];
	ld.param.u64 	%rd1, [_Z14cuda_asum_doubILj64EEvPdS0__param_1];
	cvta.to.global.u64 	%rd3, %rd2;
	mov.u32 	%r1, %tid.x;
	mov.u32 	%r2, %ctaid.x;
	mov.u32 	%r4, %ntid.x;
	mul.lo.s32 	%r5, %r4, %r2;
	shl.b32 	%r6, %r5, 1;
	add.s32 	%r7, %r6, %r1;
	mul.wide.u32 	%rd4, %r7, 8;
	add.s64 	%rd5, %rd3, %rd4;
	ld.global.f64 	%fd1, [%rd5];
	add.s32 	%r8, %r7, %r4;
	mul.wide.u32 	%rd6, %r8, 8;
	add.s64 	%rd7, %rd3, %rd6;
	ld.global.f64 	%fd2, [%rd7];
	add.f64 	%fd3, %fd1, %fd2;
	shl.b32 	%r9, %r1, 3;
	mov.u32 	%r10, sdatad;
	add.s32 	%r3, %r10, %r9;
	st.shared.f64 	[%r3], %fd3;
	bar.sync 	0;
	setp.gt.u32 	%p1, %r1, 31;
	@%p1 bra 	$L__BB24_3;
	ld.shared.f64 	%fd4, [%r3+256];
	ld.shared.f64 	%fd5, [%r3];
	add.f64 	%fd6, %fd4, %fd5;
	ld.shared.f64 	%fd7, [%r3+128];
	add.f64 	%fd8, %fd6, %fd7;
	ld.shared.f64 	%fd9, [%r3+64];
	add.f64 	%fd10, %fd8, %fd9;
	ld.shared.f64 	%fd11, [%r3+32];
	add.f64 	%fd12, %fd10, %fd11;
	ld.shared.f64 	%fd13, [%r3+16];
	add.f64 	%fd14, %fd12, %fd13;
	ld.shared.f64 	%fd15, [%r3+8];
	add.f64 	%fd16, %fd14, %fd15;
	st.shared.f64 	[%r3], %fd16;
	setp.ne.s32 	%p2, %r1, 0;
	@%p2 bra 	$L__BB24_3;
	ld.shared.f64 	%fd17, [sdatad];
	cvta.to.global.u64 	%rd8, %rd1;
	mul.wide.u32 	%rd9, %r2, 8;
	add.s64 	%rd10, %rd8, %rd9;
	st.global.f64 	[%rd10], %fd17;
$L__BB24_3:
	ret;

}
	// .globl	_Z14cuda_asum_doubILj32EEvPdS0_
.visible .entry _Z14cuda_asum_doubILj32EEvPdS0_(
	.param .u64 .ptr .align 1 _Z14cuda_asum_doubILj32EEvPdS0__param_0,
	.param .u64 .ptr .align 1 _Z14cuda_asum_doubILj32EEvPdS0__param_1
)
{
	.reg .pred 	%p<3>;
	.reg .b32 	%r<11>;
	.reg .b64 	%rd<11>;
	.reg .b64 	%fd<16>;

	ld.param.u64 	%rd2, [_Z14cuda_asum_doubILj32EEvPdS0__param_0];
	ld.param.u64 	%rd1, [_Z14cuda_asum_doubILj32EEvPdS0__param_1];
	cvta.to.global.u64 	%rd3, %rd2;
	mov.u32 	%r1, %tid.x;
	mov.u32 	%r2, %ctaid.x;
	mov.u32 	%r4, %ntid.x;
	mul.lo.s32 	%r5, %r4, %r2;
	shl.b32 	%r6, %r5, 1;
	add.s32 	%r7, %r6, %r1;
	mul.wide.u32 	%rd4, %r7, 8;
	add.s64 	%rd5, %rd3, %rd4;
	ld.global.f64 	%fd1, [%rd5];
	add.s32 	%r8, %r7, %r4;
	mul.wide.u32 	%rd6, %r8, 8;
	add.s64 	%rd7, %rd3, %rd6;
	ld.global.f64 	%fd2, [%rd7];
	add.f64 	%fd3, %fd1, %fd2;
	shl.b32 	%r9, %r1, 3;
	mov.u32 	%r10, sdatad;
	add.s32 	%r3, %r10, %r9;
	st.shared.f64 	[%r3], %fd3;
	bar.sync 	0;
	setp.gt.u32 	%p1, %r1, 31;
	@%p1 bra 	$L__BB25_3;
	ld.shared.f64 	%fd4, [%r3+128];
	ld.shared.f64 	%fd5, [%r3];
	add.f64 	%fd6, %fd4, %fd5;
	ld.shared.f64 	%fd7, [%r3+64];
	add.f64 	%fd8, %fd6, %fd7;
	ld.shared.f64 	%fd9, [%r3+32];
	add.f64 	%fd10, %fd8, %fd9;
	ld.shared.f64 	%fd11, [%r3+16];
	add.f64 	%fd12, %fd10, %fd11;
	ld.shared.f64 	%fd13, [%r3+8];
	add.f64 	%fd14, %fd12, %fd13;
	st.shared.f64 	[%r3], %fd14;
	setp.ne.s32 	%p2, %r1, 0;
	@%p2 bra 	$L__BB25_3;
	ld.shared.f64 	%fd15, [sdatad];
	cvta.to.global.u64 	%rd8, %rd1;
	mul.wide.u32 	%rd9, %r2, 8;
	add.s64 	%rd10, %rd8, %rd9;
	st.global.f64 	[%rd10], %fd15;
$L__BB25_3:
	ret;

}
	// .globl	_Z14cuda_asum_doubILj16EEvPdS0_
.visible .entry _Z14cuda_asum_doubILj16EEvPdS0_(
	.param .u64 .ptr .align 1 _Z14cuda_asum_doubILj16EEvPdS0__param_0,
	.param .u64 .ptr .align 1 _Z14cuda_asum_doubILj16EEvPdS0__param_1
)
{
	.reg .pred 	%p<3>;
	.reg .b32 	%r<11>;
	.reg .b64 	%rd<11>;
	.reg .b64 	%fd<14>;

	ld.param.u64 	%rd2, [_Z14cuda_asum_doubILj16EEvPdS0__param_0];
	ld.param.u64 	%rd1, [_Z14cuda_asum_doubILj16EEvPdS0__param_1];
	cvta.to.global.u64 	%rd3, %rd2;
	mov.u32 	%r1, %tid.x;
	mov.u32 	%r2, %ctaid.x;
	mov.u32 	%r4, %ntid.x;
	mul.lo.s32 	%r5, %r4, %r2;
	shl.b32 	%r6, %r5, 1;
	add.s32 	%r7, %r6, %r1;
	mul.wide.u32 	%rd4, %r7, 8;
	add.s64 	%rd5, %rd3, %rd4;
	ld.global.f64 	%fd1, [%rd5];
	add.s32 	%r8, %r7, %r4;
	mul.wide.u32 	%rd6, %r8, 8;
	add.s64 	%rd7, %rd3, %rd6;
	ld.global.f64 	%fd2, [%rd7];
	add.f64 	%fd3, %fd1, %fd2;
	shl.b32 	%r9, %r1, 3;
	mov.u32 	%r10, sdatad;
	add.s32 	%r3, %r10, %r9;
	st.shared.f64 	[%r3], %fd3;
	bar.sync 	0;
	setp.gt.u32 	%p1, %r1, 31;
	@%p1 bra 	$L__BB26_3;
	ld.shared.f64 	%fd4, [%r3+64];
	ld.shared.f64 	%fd5, [%r3];
	add.f64 	%fd6, %fd4, %fd5;
	ld.shared.f64 	%fd7, [%r3+32];
	add.f64 	%fd8, %fd6, %fd7;
	ld.shared.f64 	%fd9, [%r3+16];
	add.f64 	%fd10, %fd8, %fd9;
	ld.shared.f64 	%fd11, [%r3+8];
	add.f64 	%fd12, %fd10, %fd11;
	st.shared.f64 	[%r3], %fd12;
	setp.ne.s32 	%p2, %r1, 0;
	@%p2 bra 	$L__BB26_3;
	ld.shared.f64 	%fd13, [sdatad];
	cvta.to.global.u64 	%rd8, %rd1;
	mul.wide.u32 	%rd9, %r2, 8;
	add.s64 	%rd10, %rd8, %rd9;
	st.global.f64 	[%rd10], %fd13;
$L__BB26_3:
	ret;

}
	// .globl	_Z14cuda_asum_doubILj8EEvPdS0_
.visible .entry _Z14cuda_asum_doubILj8EEvPdS0_(
	.param .u64 .ptr .align 1 _Z14cuda_asum_doubILj8EEvPdS0__param_0,
	.param .u64 .ptr .align 1 _Z14cuda_asum_doubILj8EEvPdS0__param_1
)
{
	.reg .pred 	%p<3>;
	.reg .b32 	%r<11>;
	.reg .b64 	%rd<11>;
	.reg .b64 	%fd<12>;

	ld.param.u64 	%rd2, [_Z14cuda_asum_doubILj8EEvPdS0__param_0];
	ld.param.u64 	%rd1, [_Z14cuda_asum_doubILj8EEvPdS0__param_1];
	cvta.to.global.u64 	%rd3, %rd2;
	mov.u32 	%r1, %tid.x;
	mov.u32 	%r2, %ctaid.x;
	mov.u32 	%r4, %ntid.x;
	mul.lo.s32 	%r5, %r4, %r2;
	shl.b32 	%r6, %r5, 1;
	add.s32 	%r7, %r6, %r1;
	mul.wide.u32 	%rd4, %r7, 8;
	add.s64 	%rd5, %rd3, %rd4;
	ld.global.f64 	%fd1, [%rd5];
	add.s32 	%r8, %r7, %r4;
	mul.wide.u32 	%rd6, %r8, 8;
	add.s64 	%rd7, %rd3, %rd6;
	ld.global.f64 	%fd2, [%rd7];
	add.f64 	%fd3, %fd1, %fd2;
	shl.b32 	%r9, %r1, 3;
	mov.u32 	%r10, sdatad;
	add.s32 	%r3, %r10, %r9;
	st.shared.f64 	[%r3], %fd3;
	bar.sync 	0;
	setp.gt.u32 	%p1, %r1, 31;
	@%p1 bra 	$L__BB27_3;
	ld.shared.f64 	%fd4, [%r3+32];
	ld.shared.f64 	%fd5, [%r3];
	add.f64 	%fd6, %fd4, %fd5;
	ld.shared.f64 	%fd7, [%r3+16];
	add.f64 	%fd8, %fd6, %fd7;
	ld.shared.f64 	%fd9, [%r3+8];
	add.f64 	%fd10, %fd8, %fd9;
	st.shared.f64 	[%r3], %fd10;
	setp.ne.s32 	%p2, %r1, 0;
	@%p2 bra 	$L__BB27_3;
	ld.shared.f64 	%fd11, [sdatad];
	cvta.to.global.u64 	%rd8, %rd1;
	mul.wide.u32 	%rd9, %r2, 8;
	add.s64 	%rd10, %rd8, %rd9;
	st.global.f64 	[%rd10], %fd11;
$L__BB27_3:
	ret;

}
	// .globl	_Z14cuda_asum_doubILj4EEvPdS0_
.visible .entry _Z14cuda_asum_doubILj4EEvPdS0_(
	.param .u64 .ptr .align 1 _Z14cuda_asum_doubILj4EEvPdS0__param_0,
	.param .u64 .ptr .align 1 _Z14cuda_asum_doubILj4EEvPdS0__param_1
)
{
	.reg .pred 	%p<3>;
	.reg .b32 	%r<11>;
	.reg .b64 	%rd<11>;
	.reg .b64 	%fd<10>;

	ld.param.u64 	%rd2, [_Z14cuda_asum_doubILj4EEvPdS0__param_0];
	ld.param.u64 	%rd1, [_Z14cuda_asum_doubILj4EEvPdS0__param_1];
	cvta.to.global.u64 	%rd3, %rd2;
	mov.u32 	%r1, %tid.x;
	mov.u32 	%r2, %ctaid.x;
	mov.u32 	%r4, %ntid.x;
	mul.lo.s32 	%r5, %r4, %r2;
	shl.b32 	%r6, %r5, 1;
	add.s32 	%r7, %r6, %r1;
	mul.wide.u32 	%rd4, %r7, 8;
	add.s64 	%rd5, %rd3, %rd4;
	ld.global.f64 	%fd1, [%rd5];
	add.s32 	%r8, %r7, %r4;
	mul.wide.u32 	%rd6, %r8, 8;
	add.s64 	%rd7, %rd3, %rd6;
	ld.global.f64 	%fd2, [%rd7];
	add.f64 	%fd3, %fd1, %fd2;
	shl.b32 	%r9, %r1, 3;
	mov.u32 	%r10, sdatad;
	add.s32 	%r3, %r10, %r9;
	st.shared.f64 	[%r3], %fd3;
	bar.sync 	0;
	setp.gt.u32 	%p1, %r1, 31;
	@%p1 bra 	$L__BB28_3;
	ld.shared.f64 	%fd4, [%r3+16];
	ld.shared.f64 	%fd5, [%r3];
	add.f64 	%fd6, %fd4, %fd5;
	ld.shared.f64 	%fd7, [%r3+8];
	add.f64 	%fd8, %fd6, %fd7;
	st.shared.f64 	[%r3], %fd8;
	setp.ne.s32 	%p2, %r1, 0;
	@%p2 bra 	$L__BB28_3;
	ld.shared.f64 	%fd9, [sdatad];
	cvta.to.global.u64 	%rd8, %rd1;
	mul.wide.u32 	%rd9, %r2, 8;
	add.s64 	%rd10, %rd8, %rd9;
	st.global.f64 	[%rd10], %fd9;
$L__BB28_3:
	ret;

}
	// .globl	_Z14cuda_asum_doubILj2EEvPdS0_
.visible .entry _Z14cuda_asum_doubILj2EEvPdS0_(
	.param .u64 .ptr .align 1 _Z14cuda_asum_doubILj2EEvPdS0__param_0,
	.param .u64 .ptr .align 1 _Z14cuda_asum_doubILj2EEvPdS0__param_1
)
{
	.reg .pred 	%p<3>;
	.reg .b32 	%r<11>;
	.reg .b64 	%rd<11>;
	.reg .b64 	%fd<8>;

	ld.param.u64 	%rd2, [_Z14cuda_asum_doubILj2EEvPdS0__param_0];
	ld.param.u64 	%rd1, [_Z14cuda_asum_doubILj2EEvPdS0__param_1];
	cvta.to.global.u64 	%rd3, %rd2;
	mov.u32 	%r1, %tid.x;
	mov.u32 	%r2, %ctaid.x;
	mov.u32 	%r4, %ntid.x;
	mul.lo.s32 	%r5, %r4, %r2;
	shl.b32 	%r6, %r5, 1;
	add.s32 	%r7, %r6, %r1;
	mul.wide.u32 	%rd4, %r7, 8;
	add.s64 	%rd5, %rd3, %rd4;
	ld.global.f64 	%fd1, [%rd5];
	add.s32 	%r8, %r7, %r4;
	mul.wide.u32 	%rd6, %r8, 8;
	add.s64 	%rd7, %rd3, %rd6;
	ld.global.f64 	%fd2, [%rd7];
	add.f64 	%fd3, %fd1, %fd2;
	shl.b32 	%r9, %r1, 3;
	mov.u32 	%r10, sdatad;
	add.s32 	%r3, %r10, %r9;
	st.shared.f64 	[%r3], %fd3;
	bar.sync 	0;
	setp.gt.u32 	%p1, %r1, 31;
	@%p1 bra 	$L__BB29_3;
	ld.shared.f64 	%fd4, [%r3+8];
	ld.shared.f64 	%fd5, [%r3];
	add.f64 	%fd6, %fd4, %fd5;
	st.shared.f64 	[%r3], %fd6;
	setp.ne.s32 	%p2, %r1, 0;
	@%p2 bra 	$L__BB29_3;
	ld.shared.f64 	%fd7, [sdatad];
	cvta.to.global.u64 	%rd8, %rd1;
	mul.wide.u32 	%rd9, %r2, 8;
	add.s64 	%rd10, %rd8, %rd9;
	st.global.f64 	[%rd10], %fd7;
$L__BB29_3:
	ret;

}
	// .globl	_Z14cuda_asum_doubILj1EEvPdS0_
.visible .entry _Z14cuda_asum_doubILj1EEvPdS0_(
	.param .u64 .ptr .align 1 _Z14cuda_asum_doubILj1EEvPdS0__param_0,
	.param .u64 .ptr .align 1 _Z14cuda_asum_doubILj1EEvPdS0__param_1
)
{
	.reg .pred 	%p<2>;
	.reg .b32 	%r<11>;
	.reg .b64 	%rd<11>;
	.reg .b64 	%fd<5>;

	ld.param.u64 	%rd2, [_Z14cuda_asum_doubILj1EEvPdS0__param_0];
	ld.param.u64 	%rd1, [_Z14cuda_asum_doubILj1EEvPdS0__param_1];
	cvta.to.global.u64 	%rd3, %rd2;
	mov.u32 	%r2, %tid.x;
	mov.u32 	%r1, %ctaid.x;
	mov.u32 	%r3, %ntid.x;
	mul.lo.s32 	%r4, %r3, %r1;
	shl.b32 	%r5, %r4, 1;
	add.s32 	%r6, %r5, %r2;
	mul.wide.u32 	%rd4, %r6, 8;
	add.s64 	%rd5, %rd3, %rd4;
	ld.global.f64 	%fd1, [%rd5];
	add.s32 	%r7, %r6, %r3;
	mul.wide.u32 	%rd6, %r7, 8;
	add.s64 	%rd7, %rd3, %rd6;
	ld.global.f64 	%fd2, [%rd7];
	add.f64 	%fd3, %fd1, %fd2;
	shl.b32 	%r8, %r2, 3;
	mov.u32 	%r9, sdatad;
	add.s32 	%r10, %r9, %r8;
	st.shared.f64 	[%r10], %fd3;
	bar.sync 	0;
	setp.ne.s32 	%p1, %r2, 0;
	@%p1 bra 	$L__BB30_2;
	cvta.to.global.u64 	%rd8, %rd1;
	ld.shared.f64 	%fd4, [sdatad];
	mul.wide.u32 	%rd9, %r1, 8;
	add.s64 	%rd10, %rd8, %rd9;
	st.global.f64 	[%rd10], %fd4;
$L__BB30_2:
	ret;

}


// ===== COMPILED SASS (sm_100) =====

	.target	sm_100

	.elftype	@"ET_EXEC"


//--------------------- .note.nv.tkinfo           --------------------------
	.section	.note.nv.tkinfo,"",@"SHT_NOTE"
	.sectionflags	@"SHF_NOTE_NV_TKINFO"
	.tkinfo
        /*0018*/ 	.word	0x00000002
        /*0030*/ 	.string	""
        /*0030*/ 	.string	"ptxas"
        /*0030*/ 	.string	"Cuda compilation tools, release 13.0, V13.0.88"
        /*0030*/ 	.string	"Build cuda_13.0.r13.0/compiler.36424714_0"
        /*0030*/ 	.string	"-arch sm_100 -m 64 "



//--------------------- .note.nv.cuinfo           --------------------------
	.section	.note.nv.cuinfo,"",@"SHT_NOTE"
	.sectionflags	@"SHF_NOTE_NV_CUINFO"
        /*0018*/ 	.short	0x0002
        /*001a*/ 	.short	0x0064
        /*001c*/ 	.short	0x0082
	.zero		2


//--------------------- .nv.info                  --------------------------
	.section	.nv.info,"",@"SHT_CUDA_INFO"
	.align	4


	//----- nvinfo : EIATTR_REGCOUNT
	.align		4
        /*0000*/ 	.byte	0x04, 0x2f
        /*0002*/ 	.short	(.L_1 - .L_0)
	.align		4
.L_0:
        /*0004*/ 	.word	index@(_Z13cuda_asum_intILj512EEvPiS0_)
        /*0008*/ 	.word	0x0000000d


	//----- nvinfo : EIATTR_FRAME_SIZE
	.align		4
.L_1:
        /*000c*/ 	.byte	0x04, 0x11
        /*000e*/ 	.short	(.L_3 - .L_2)
	.align		4
.L_2:
        /*0010*/ 	.word	index@(_Z13cuda_asum_intILj512EEvPiS0_)
        /*0014*/ 	.word	0x00000000


	//----- nvinfo : EIATTR_REGCOUNT
	.align		4
.L_3:
        /*0018*/ 	.byte	0x04, 0x2f
        /*001a*/ 	.short	(.L_5 - .L_4)
	.align		4
.L_4:
        /*001c*/ 	.word	index@(_Z13cuda_asum_intILj256EEvPiS0_)
        /*0020*/ 	.word	0x0000000d


	//----- nvinfo : EIATTR_FRAME_SIZE
	.align		4
.L_5:
        /*0024*/ 	.byte	0x04, 0x11
        /*0026*/ 	.short	(.L_7 - .L_6)
	.align		4
.L_6:
        /*0028*/ 	.word	index@(_Z13cuda_asum_intILj256EEvPiS0_)
        /*002c*/ 	.word	0x00000000


	//----- nvinfo : EIATTR_REGCOUNT
	.align		4
.L_7:
        /*0030*/ 	.byte	0x04, 0x2f
        /*0032*/ 	.short	(.L_9 - .L_8)
	.align		4
.L_8:
        /*0034*/ 	.word	index@(_Z13cuda_asum_intILj128EEvPiS0_)
        /*0038*/ 	.word	0x0000000e


	//----- nvinfo : EIATTR_FRAME_SIZE
	.align		4
.L_9:
        /*003c*/ 	.byte	0x04, 0x11
        /*003e*/ 	.short	(.L_11 - .L_10)
	.align		4
.L_10:
        /*0040*/ 	.word	index@(_Z13cuda_asum_intILj128EEvPiS0_)
        /*0044*/ 	.word	0x00000000


	//----- nvinfo : EIATTR_REGCOUNT
	.align		4
.L_11:
        /*0048*/ 	.byte	0x04, 0x2f
        /*004a*/ 	.short	(.L_13 - .L_12)
	.align		4
.L_12:
        /*004c*/ 	.word	index@(_Z13cuda_asum_intILj64EEvPiS0_)
        /*0050*/ 	.word	0x00000010


	//----- nvinfo : EIATTR_FRAME_SIZE
	.align		4
.L_13:
        /*0054*/ 	.byte	0x04, 0x11
        /*0056*/ 	.short	(.L_15 - .L_14)
	.align		4
.L_14:
        /*0058*/ 	.word	index@(_Z13cuda_asum_intILj64EEvPiS0_)
        /*005c*/ 	.word	0x00000000


	//----- nvinfo : EIATTR_REGCOUNT
	.align		4
.L_15:
        /*0060*/ 	.byte	0x04, 0x2f
        /*0062*/ 	.short	(.L_17 - .L_16)
	.align		4
.L_16:
        /*0064*/ 	.word	index@(_Z13cuda_asum_intILj32EEvPiS0_)
        /*0068*/ 	.word	0x00000010


	//----- nvinfo : EIATTR_FRAME_SIZE
	.align		4
.L_17:
        /*006c*/ 	.byte	0x04, 0x11
        /*006e*/ 	.short	(.L_19 - .L_18)
	.align		4
.L_18:
        /*0070*/ 	.word	index@(_Z13cuda_asum_intILj32EEvPiS0_)
        /*0074*/ 	.word	0x00000000


	//----- nvinfo : EIATTR_REGCOUNT
	.align		4
.L_19:
        /*0078*/ 	.byte	0x04, 0x2f
        /*007a*/ 	.short	(.L_21 - .L_20)
	.align		4
.L_20:
        /*007c*/ 	.word	index@(_Z13cuda_asum_intILj16EEvPiS0_)
        /*0080*/ 	.word	0x0000000e


	//----- nvinfo : EIATTR_FRAME_SIZE
	.align		4
.L_21:
        /*0084*/ 	.byte	0x04, 0x11
        /*0086*/ 	.short	(.L_23 - .L_22)
	.align		4
.L_22:
        /*0088*/ 	.word	index@(_Z13cuda_asum_intILj16EEvPiS0_)
        /*008c*/ 	.word	0x00000000


	//----- nvinfo : EIATTR_REGCOUNT
	.align		4
.L_23:
        /*0090*/ 	.byte	0x04, 0x2f
        /*0092*/ 	.short	(.L_25 - .L_24)
	.align		4
.L_24:
        /*0094*/ 	.word	index@(_Z13cuda_asum_intILj8EEvPiS0_)
        /*0098*/ 	.word	0x0000000e


	//----- nvinfo : EIATTR_FRAME_SIZE
	.align		4
.L_25:
        /*009c*/ 	.byte	0x04, 0x11
        /*009e*/ 	.short	(.L_27 - .L_26)
	.align		4
.L_26:
        /*00a0*/ 	.word	index@(_Z13cuda_asum_intILj8EEvPiS0_)
        /*00a4*/ 	.word	0x00000000


	//----- nvinfo : EIATTR_REGCOUNT
	.align		4
.L_27:
        /*00a8*/ 	.byte	0x04, 0x2f
        /*00aa*/ 	.short	(.L_29 - .L_28)
	.align		4
.L_28:
        /*00ac*/ 	.word	index@(_Z13cuda_asum_intILj4EEvPiS0_)
        /*00b0*/ 	.word	0x0000000e


	//----- nvinfo : EIATTR_FRAME_SIZE
	.align		4
.L_29:
        /*00b4*/ 	.byte	0x04, 0x11
        /*00b6*/ 	.short	(.L_31 - .L_30)
	.align		4
.L_30:
        /*00b8*/ 	.word	index@(_Z13cuda_asum_intILj4EEvPiS0_)
        /*00bc*/ 	.word	0x00000000


	//----- nvinfo : EIATTR_REGCOUNT
	.align		4
.L_31:
        /*00c0*/ 	.byte	0x04, 0x2f
        /*00c2*/ 	.short	(.L_33 - .L_32)
	.align		4
.L_32:
        /*00c4*/ 	.word	index@(_Z13cuda_asum_intILj2EEvPiS0_)
        /*00c8*/ 	.word	0x0000000e


	//----- nvinfo : EIATTR_FRAME_SIZE
	.align		4
.L_33:
        /*00cc*/ 	.byte	0x04, 0x11
        /*00ce*/ 	.short	(.L_35 - .L_34)
	.align		4
.L_34:
        /*00d0*/ 	.word	index@(_Z13cuda_asum_intILj2EEvPiS0_)
        /*00d4*/ 	.word	0x00000000


	//----- nvinfo : EIATTR_REGCOUNT
	.align		4
.L_35:
        /*00d8*/ 	.byte	0x04, 0x2f
        /*00da*/ 	.short	(.L_37 - .L_36)
	.align		4
.L_36:
        /*00dc*/ 	.word	index@(_Z13cuda_asum_intILj1EEvPiS0_)
        /*00e0*/ 	.word	0x0000000e


	//----- nvinfo : EIATTR_FRAME_SIZE
	.align		4
.L_37:
        /*00e4*/ 	.byte	0x04, 0x11
        /*00e6*/ 	.short	(.L_39 - .L_38)
	.align		4
.L_38:
        /*00e8*/ 	.word	index@(_Z13cuda_asum_intILj1EEvPiS0_)
        /*00ec*/ 	.word	0x00000000


	//----- nvinfo : EIATTR_REGCOUNT
	.align		4
.L_39:
        /*00f0*/ 	.byte	0x04, 0x2f
        /*00f2*/ 	.short	(.L_41 - .L_40)
	.align		4
.L_40:
        /*00f4*/ 	.word	index@(_Z13cuda_asum_fltILj1024EEvPfS0_)
        /*00f8*/ 	.word	0x0000000c


	//----- nvinfo : EIATTR_FRAME_SIZE
	.align		4
.L_41:
        /*00fc*/ 	.byte	0x04, 0x11
        /*00fe*/ 	.short	(.L_43 - .L_42)
	.align		4
.L_42:
        /*0100*/ 	.word	index@(_Z13cuda_asum_fltILj1024EEvPfS0_)
        /*0104*/ 	.word	0x00000000


	//----- nvinfo : EIATTR_REGCOUNT
	.align		4
.L_43:
        /*0108*/ 	.byte	0x04, 0x2f
        /*010a*/ 	.short	(.L_45 - .L_44)
	.align		4
.L_44:
        /*010c*/ 	.word	index@(_Z13cuda_asum_fltILj512EEvPfS0_)
        /*0110*/ 	.word	0x0000000c


	//----- nvinfo : EIATTR_FRAME_SIZE
	.align		4
.L_45:
        /*0114*/ 	.byte	0x04, 0x11
        /*0116*/ 	.short	(.L_47 - .L_46)
	.align		4
.L_46:
        /*0118*/ 	.word	index@(_Z13cuda_asum_fltILj512EEvPfS0_)
        /*011c*/ 	.word	0x00000000


	//----- nvinfo : EIATTR_REGCOUNT
	.align		4
.L_47:
        /*0120*/ 	.byte	0x04, 0x2f
        /*0122*/ 	.short	(.L_49 - .L_48)
	.align		4
.L_48:
        /*0124*/ 	.word	index@(_Z13cuda_asum_fltILj256EEvPfS0_)
        /*0128*/ 	.word	0x0000000c


	//----- nvinfo : EIATTR_FRAME_SIZE
	.align		4
.L_49:
        /*012c*/ 	.byte	0x04, 0x11
        /*012e*/ 	.short	(.L_51 - .L_50)
	.align		4
.L_50:
        /*0130*/ 	.word	index@(_Z13cuda_asum_fltILj256EEvPfS0_)
        /*0134*/ 	.word	0x00000000


	//----- nvinfo : EIATTR_REGCOUNT
	.align		4
.L_51:
        /*0138*/ 	.byte	0x04, 0x2f
        /*013a*/ 	.short	(.L_53 - .L_52)
	.align		4
.L_52:
        /*013c*/ 	.word	index@(_Z13cuda_asum_fltILj128EEvPfS0_)
        /*0140*/ 	.word	0x0000000c


	//----- nvinfo : EIATTR_FRAME_SIZE
	.align		4
.L_53:
        /*0144*/ 	.byte	0x04, 0x11
        /*0146*/ 	.short	(.L_55 - .L_54)
	.align		4
.L_54:
        /*0148*/ 	.word	index@(_Z13cuda_asum_fltILj128EEvPfS0_)
        /*014c*/ 	.word	0x00000000


	//----- nvinfo : EIATTR_REGCOUNT
	.align		4
.L_55:
        /*0150*/ 	.byte	0x04, 0x2f
        /*0152*/ 	.short	(.L_57 - .L_56)
	.align		4
.L_56:
        /*0154*/ 	.word	index@(_Z13cuda_asum_fltILj64EEvPfS0_)
        /*0158*/ 	.word	0x0000000c


	//----- nvinfo : EIATTR_FRAME_SIZE
	.align		4
.L_57:
        /*015c*/ 	.byte	0x04, 0x11
        /*015e*/ 	.short	(.L_59 - .L_58)
	.align		4
.L_58:
        /*0160*/ 	.word	index@(_Z13cuda_asum_fltILj64EEvPfS0_)
        /*0164*/ 	.word	0x00000000


	//----- nvinfo : EIATTR_REGCOUNT
	.align		4
.L_59:
        /*0168*/ 	.byte	0x04, 0x2f
        /*016a*/ 	.short	(.L_61 - .L_60)
	.align		4
.L_60:
        /*016c*/ 	.word	index@(_Z13cuda_asum_fltILj32EEvPfS0_)
        /*0170*/ 	.word	0x0000000c


	//----- nvinfo : EIATTR_FRAME_SIZE
	.align		4
.L_61:
        /*0174*/ 	.byte	0x04, 0x11
        /*0176*/ 	.short	(.L_63 - .L_62)
	.align		4
.L_62:
        /*0178*/ 	.word	index@(_Z13cuda_asum_fltILj32EEvPfS0_)
        /*017c*/ 	.word	0x00000000


	//----- nvinfo : EIATTR_REGCOUNT
	.align		4
.L_63:
        /*0180*/ 	.byte	0x04, 0x2f
        /*0182*/ 	.short	(.L_65 - .L_64)
	.align		4
.L_64:
        /*0184*/ 	.word	index@(_Z13cuda_asum_fltILj16EEvPfS0_)
        /*0188*/ 	.word	0x0000000c


	//----- nvinfo : EIATTR_FRAME_SIZE
	.align		4
.L_65:
        /*018c*/ 	.byte	0x04, 0x11
        /*018e*/ 	.short	(.L_67 - .L_66)
	.align		4
.L_66:
        /*0190*/ 	.word	index@(_Z13cuda_asum_fltILj16EEvPfS0_)
        /*0194*/ 	.word	0x00000000


	//----- nvinfo : EIATTR_REGCOUNT
	.align		4
.L_67:
        /*0198*/ 	.byte	0x04, 0x2f
        /*019a*/ 	.short	(.L_69 - .L_68)
	.align		4
.L_68:
        /*019c*/ 	.word	index@(_Z13cuda_asum_fltILj8EEvPfS0_)
        /*01a0*/ 	.word	0x0000000e


	//----- nvinfo : EIATTR_FRAME_SIZE
	.align		4
.L_69:
        /*01a4*/ 	.byte	0x04, 0x11
        /*01a6*/ 	.short	(.L_71 - .L_70)
	.align		4
.L_70:
        /*01a8*/ 	.word	index@(_Z13cuda_asum_fltILj8EEvPfS0_)
        /*01ac*/ 	.word	0x00000000


	//----- nvinfo : EIATTR_REGCOUNT
	.align		4
.L_71:
        /*01b0*/ 	.byte	0x04, 0x2f
        /*01b2*/ 	.short	(.L_73 - .L_72)
	.align		4
.L_72:
        /*01b4*/ 	.word	index@(_Z13cuda_asum_fltILj4EEvPfS0_)
        /*01b8*/ 	.word	0x0000000e


	//----- nvinfo : EIATTR_FRAME_SIZE
	.align		4
.L_73:
        /*01bc*/ 	.byte	0x04, 0x11
        /*01be*/ 	.short	(.L_75 - .L_74)
	.align		4
.L_74:
        /*01c0*/ 	.word	index@(_Z13cuda_asum_fltILj4EEvPfS0_)
        /*01c4*/ 	.word	0x00000000


	//----- nvinfo : EIATTR_REGCOUNT
	.align		4
.L_75:
        /*01c8*/ 	.byte	0x04, 0x2f
        /*01ca*/ 	.short	(.L_77 - .L_76)
	.align		4
.L_76:
        /*01cc*/ 	.word	index@(_Z13cuda_asum_fltILj2EEvPfS0_)
        /*01d0*/ 	.word	0x0000000e


	//----- nvinfo : EIATTR_FRAME_SIZE
	.align		4
.L_77:
        /*01d4*/ 	.byte	0x04, 0x11
        /*01d6*/ 	.short	(.L_79 - .L_78)
	.align		4
.L_78:
        /*01d8*/ 	.word	index@(_Z13cuda_asum_fltILj2EEvPfS0_)
        /*01dc*/ 	.word	0x00000000


	//----- nvinfo : EIATTR_REGCOUNT
	.align		4
.L_79:
        /*01e0*/ 	.byte	0x04, 0x2f
        /*01e2*/ 	.short	(.L_81 - .L_80)
	.align		4
.L_80:
        /*01e4*/ 	.word	index@(_Z13cuda_asum_fltILj1EEvPfS0_)
        /*01e8*/ 	.word	0x0000000e


	//----- nvinfo : EIATTR_FRAME_SIZE
	.align		4
.L_81:
        /*01ec*/ 	.byte	0x04, 0x11
        /*01ee*/ 	.short	(.L_83 - .L_82)
	.align		4
.L_82:
        /*01f0*/ 	.word	index@(_Z13cuda_asum_fltILj1EEvPfS0_)
        /*01f4*/ 	.word	0x00000000


	//----- nvinfo : EIATTR_REGCOUNT
	.align		4
.L_83:
        /*01f8*/ 	.byte	0x04, 0x2f
        /*01fa*/ 	.short	(.L_85 - .L_84)
	.align		4
.L_84:
        /*01fc*/ 	.word	index@(_Z14cuda_asum_doubILj512EEvPdS0_)
        /*0200*/ 	.word	0x00000012


	//----- nvinfo : EIATTR_FRAME_SIZE
	.align		4
.L_85:
        /*0204*/ 	.byte	0x04, 0x11
        /*0206*/ 	.short	(.L_87 - .L_86)
	.align		4
.L_86:
        /*0208*/ 	.word	index@(_Z14cuda_asum_doubILj512EEvPdS0_)
        /*020c*/ 	.word	0x00000000


	//----- nvinfo : EIATTR_REGCOUNT
	.align		4
.L_87:
        /*0210*/ 	.byte	0x04, 0x2f
        /*0212*/ 	.short	(.L_89 - .L_88)
	.align		4
.L_88:
        /*0214*/ 	.word	index@(_Z14cuda_asum_doubILj256EEvPdS0_)
        /*0218*/ 	.word	0x00000012


	//----- nvinfo : EIATTR_FRAME_SIZE
	.align		4
.L_89:
        /*021c*/ 	.byte	0x04, 0x11
        /*021e*/ 	.short	(.L_91 - .L_90)
	.align		4
.L_90:
        /*0220*/ 	.word	index@(_Z14cuda_asum_doubILj256EEvPdS0_)
        /*0224*/ 	.word	0x00000000


	//----- nvinfo : EIATTR_REGCOUNT
	.align		4
.L_91:
        /*0228*/ 	.byte	0x04, 0x2f
        /*022a*/ 	.short	(.L_93 - .L_92)
	.align		4
.L_92:
        /*022c*/ 	.word	index@(_Z14cuda_asum_doubILj128EEvPdS0_)
        /*0230*/ 	.word	0x00000012


	//----- nvinfo : EIATTR_FRAME_SIZE
	.align		4
.L_93:
        /*0234*/ 	.byte	0x04, 0x11
        /*0236*/ 	.short	(.L_95 - .L_94)
	.align		4
.L_94:
        /*0238*/ 	.word	index@(_Z14cuda_asum_doubILj128EEvPdS0_)
        /*023c*/ 	.word	0x00000000


	//----- nvinfo : EIATTR_REGCOUNT
	.align		4
.L_95:
        /*0240*/ 	.byte	0x04, 0x2f
        /*0242*/ 	.short	(.L_97 - .L_96)
	.align		4
.L_96:
        /*0244*/ 	.word	index@(_Z14cuda_asum_doubILj64EEvPdS0_)
        /*0248*/ 	.word	0x00000012


	//----- nvinfo : EIATTR_FRAME_SIZE
	.align		4
.L_97:
        /*024c*/ 	.byte	0x04, 0x11
        /*024e*/ 	.short	(.L_99 - .L_98)
	.align		4
.L_98:
        /*0250*/ 	.word	index@(_Z14cuda_asum_doubILj64EEvPdS0_)
        /*0254*/ 	.word	0x00000000


	//----- nvinfo : EIATTR_REGCOUNT
	.align		4
.L_99:
        /*0258*/ 	.byte	0x04, 0x2f
        /*025a*/ 	.short	(.L_101 - .L_100)
	.align		4
.L_100:
        /*025c*/ 	.word	index@(_Z14cuda_asum_doubILj32EEvPdS0_)
        /*0260*/ 	.word	0x00000012


	//----- nvinfo : EIATTR_FRAME_SIZE
	.align		4
.L_101:
        /*0264*/ 	.byte	0x04, 0x11
        /*0266*/ 	.short	(.L_103 - .L_102)
	.align		4
.L_102:
        /*0268*/ 	.word	index@(_Z14cuda_asum_doubILj32EEvPdS0_)
        /*026c*/ 	.word	0x00000000


	//----- nvinfo : EIATTR_REGCOUNT
	.align		4
.L_103:
        /*0270*/ 	.byte	0x04, 0x2f
        /*0272*/ 	.short	(.L_105 - .L_104)
	.align		4
.L_104:
        /*0274*/ 	.word	index@(_Z14cuda_asum_doubILj16EEvPdS0_)
        /*0278*/ 	.word	0x00000010


	//----- nvinfo : EIATTR_FRAME_SIZE
	.align		4
.L_105:
        /*027c*/ 	.byte	0x04, 0x11
        /*027e*/ 	.short	(.L_107 - .L_106)
	.align		4
.L_106:
        /*0280*/ 	.word	index@(_Z14cuda_asum_doubILj16EEvPdS0_)
        /*0284*/ 	.word	0x00000000


	//----- nvinfo : EIATTR_REGCOUNT
	.align		4
.L_107:
        /*0288*/ 	.byte	0x04, 0x2f
        /*028a*/ 	.short	(.L_109 - .L_108)
	.align		4
.L_108:
        /*028c*/ 	.word	index@(_Z14cuda_asum_doubILj8EEvPdS0_)
        /*0290*/ 	.word	0x0000000e


	//----- nvinfo : EIATTR_FRAME_SIZE
	.align		4
.L_109:
        /*0294*/ 	.byte	0x04, 0x11
        /*0296*/ 	.short	(.L_111 - .L_110)
	.align		4
.L_110:
        /*0298*/ 	.word	index@(_Z14cuda_asum_doubILj8EEvPdS0_)
        /*029c*/ 	.word	0x00000000


	//----- nvinfo : EIATTR_REGCOUNT
	.align		4
.L_111:
        /*02a0*/ 	.byte	0x04, 0x2f
        /*02a2*/ 	.short	(.L_113 - .L_112)
	.align		4
.L_112:
        /*02a4*/ 	.word	index@(_Z14cuda_asum_doubILj4EEvPdS0_)
        /*02a8*/ 	.word	0x0000000e


	//----- nvinfo : EIATTR_FRAME_SIZE
	.align		4
.L_113:
        /*02ac*/ 	.byte	0x04, 0x11
        /*02ae*/ 	.short	(.L_115 - .L_114)
	.align		4
.L_114:
        /*02b0*/ 	.word	index@(_Z14cuda_asum_doubILj4EEvPdS0_)
        /*02b4*/ 	.word	0x00000000


	//----- nvinfo : EIATTR_REGCOUNT
	.align		4
.L_115:
        /*02b8*/ 	.byte	0x04, 0x2f
        /*02ba*/ 	.short	(.L_117 - .L_116)
	.align		4
.L_116:
        /*02bc*/ 	.word	index@(_Z14cuda_asum_doubILj2EEvPdS0_)
        /*02c0*/ 	.word	0x00000010


	//----- nvinfo : EIATTR_FRAME_SIZE
	.align		4
.L_117:
        /*02c4*/ 	.byte	0x04, 0x11
        /*02c6*/ 	.short	(.L_119 - .L_118)
	.align		4
.L_118:
        /*02c8*/ 	.word	index@(_Z14cuda_asum_doubILj2EEvPdS0_)
        /*02cc*/ 	.word	0x00000000


	//----- nvinfo : EIATTR_REGCOUNT
	.align		4
.L_119:
        /*02d0*/ 	.byte	0x04, 0x2f
        /*02d2*/ 	.short	(.L_121 - .L_120)
	.align		4
.L_120:
        /*02d4*/ 	.word	index@(_Z14cuda_asum_doubILj1EEvPdS0_)
        /*02d8*/ 	.word	0x0000000e


	//----- nvinfo : EIATTR_FRAME_SIZE
	.align		4
.L_121:
        /*02dc*/ 	.byte	0x04, 0x11
        /*02de*/ 	.short	(.L_123 - .L_122)
	.align		4
.L_122:
        /*02e0*/ 	.word	index@(_Z14cuda_asum_doubILj1EEvPdS0_)
        /*02e4*/ 	.word	0x00000000


	//----- nvinfo : EIATTR_MIN_STACK_SIZE
	.align		4
.L_123:
        /*02e8*/ 	.byte	0x04, 0x12
        /*02ea*/ 	.short	(.L_125 - .L_124)
	.align		4
.L_124:
        /*02ec*/ 	.word	index@(_Z14cuda_asum_doubILj1EEvPdS0_)
        /*02f0*/ 	.word	0x00000000


	//----- nvinfo : EIATTR_MIN_STACK_SIZE
	.align		4
.L_125:
        /*02f4*/ 	.byte	0x04, 0x12
        /*02f6*/ 	.short	(.L_127 - .L_126)
	.align		4
.L_126:
        /*02f8*/ 	.word	index@(_Z14cuda_asum_doubILj2EEvPdS0_)
        /*02fc*/ 	.word	0x00000000


	//----- nvinfo : EIATTR_MIN_STACK_SIZE
	.align		4
.L_127:
        /*0300*/ 	.byte	0x04, 0x12
        /*0302*/ 	.short	(.L_129 - .L_128)
	.align		4
.L_128:
        /*0304*/ 	.word	index@(_Z14cuda_asum_doubILj4EEvPdS0_)
        /*0308*/ 	.word	0x00000000


	//----- nvinfo : EIATTR_MIN_STACK_SIZE
	.align		4
.L_129:
        /*030c*/ 	.byte	0x04, 0x12
        /*030e*/ 	.short	(.L_131 - .L_130)
	.align		4
.L_130:
        /*0310*/ 	.word	index@(_Z14cuda_asum_doubILj8EEvPdS0_)
        /*0314*/ 	.word	0x00000000


	//----- nvinfo : EIATTR_MIN_STACK_SIZE
	.align		4
.L_131:
        /*0318*/ 	.byte	0x04, 0x12
        /*031a*/ 	.short	(.L_133 - .L_132)
	.align		4
.L_132:
        /*031c*/ 	.word	index@(_Z14cuda_asum_doubILj16EEvPdS0_)
        /*0320*/ 	.word	0x00000000


	//----- nvinfo : EIATTR_MIN_STACK_SIZE
	.align		4
.L_133:
        /*0324*/ 	.byte	0x04, 0x12
        /*0326*/ 	.short	(.L_135 - .L_134)
	.align		4
.L_134:
        /*0328*/ 	.word	index@(_Z14cuda_asum_doubILj32EEvPdS0_)
        /*032c*/ 	.word	0x00000000


	//----- nvinfo : EIATTR_MIN_STACK_SIZE
	.align		4
.L_135:
        /*0330*/ 	.byte	0x04, 0x12
        /*0332*/ 	.short	(.L_137 - .L_136)
	.align		4
.L_136:
        /*0334*/ 	.word	index@(_Z14cuda_asum_doubILj64EEvPdS0_)
        /*0338*/ 	.word	0x00000000


	//----- nvinfo : EIATTR_MIN_STACK_SIZE
	.align		4
.L_137:
        /*033c*/ 	.byte	0x04, 0x12
        /*033e*/ 	.short	(.L_139 - .L_138)
	.align		4
.L_138:
        /*0340*/ 	.word	index@(_Z14cuda_asum_doubILj128EEvPdS0_)
        /*0344*/ 	.word	0x00000000


	//----- nvinfo : EIATTR_MIN_STACK_SIZE
	.align		4
.L_139:
        /*0348*/ 	.byte	0x04, 0x12
        /*034a*/ 	.short	(.L_141 - .L_140)
	.align		4
.L_140:
        /*034c*/ 	.word	index@(_Z14cuda_asum_doubILj256EEvPdS0_)
        /*0350*/ 	.word	0x00000000


	//----- nvinfo : EIATTR_MIN_STACK_SIZE
	.align		4
.L_141:
        /*0354*/ 	.byte	0x04, 0x12
        /*0356*/ 	.short	(.L_143 - .L_142)
	.align		4
.L_142:
        /*0358*/ 	.word	index@(_Z14cuda_asum_doubILj512EEvPdS0_)
        /*035c*/ 	.word	0x00000000


	//----- nvinfo : EIATTR_MIN_STACK_SIZE
	.align		4
.L_143:
        /*0360*/ 	.byte	0x04, 0x12
        /*0362*/ 	.short	(.L_145 - .L_144)
	.align		4
.L_144:
        /*0364*/ 	.word	index@(_Z13cuda_asum_fltILj1EEvPfS0_)
        /*0368*/ 	.word	0x00000000


	//----- nvinfo : EIATTR_MIN_STACK_SIZE
	.align		4
.L_145:
        /*036c*/ 	.byte	0x04, 0x12
        /*036e*/ 	.short	(.L_147 - .L_146)
	.align		4
.L_146:
        /*0370*/ 	.word	index@(_Z13cuda_asum_fltILj2EEvPfS0_)
        /*0374*/ 	.word	0x00000000


	//----- nvinfo : EIATTR_MIN_STACK_SIZE
	.align		4
.L_147:
        /*0378*/ 	.byte	0x04, 0x12
        /*037a*/ 	.short	(.L_149 - .L_148)
	.align		4
.L_148:
        /*037c*/ 	.word	index@(_Z13cuda_asum_fltILj4EEvPfS0_)
        /*0380*/ 	.word	0x00000000


	//----- nvinfo : EIATTR_MIN_STACK_SIZE
	.align		4
.L_149:
        /*0384*/ 	.byte	0x04, 0x12
        /*0386*/ 	.short	(.L_151 - .L_150)
	.align		4
.L_150:
        /*0388*/ 	.word	index@(_Z13cuda_asum_fltILj8EEvPfS0_)
        /*038c*/ 	.word	0x00000000


	//----- nvinfo : EIATTR_MIN_STACK_SIZE
	.align		4
.L_151:
        /*0390*/ 	.byte	0x04, 0x12
        /*0392*/ 	.short	(.L_153 - .L_152)
	.align		4
.L_152:
        /*0394*/ 	.word	index@(_Z13cuda_asum_fltILj16EEvPfS0_)
        /*0398*/ 	.word	0x00000000


	//----- nvinfo : EIATTR_MIN_STACK_SIZE
	.align		4
.L_153:
        /*039c*/ 	.byte	0x04, 0x12
        /*039e*/ 	.short	(.L_155 - .L_154)
	.align		4
.L_154:
        /*03a0*/ 	.word	index@(_Z13cuda_asum_fltILj32EEvPfS0_)
        /*03a4*/ 	.word	0x00000000


	//----- nvinfo : EIATTR_MIN_STACK_SIZE
	.align		4
.L_155:
        /*03a8*/ 	.byte	0x04, 0x12
        /*03aa*/ 	.short	(.L_157 - .L_156)
	.align		4
.L_156:
        /*03ac*/ 	.word	index@(_Z13cuda_asum_fltILj64EEvPfS0_)
        /*03b0*/ 	.word	0x00000000


	//----- nvinfo : EIATTR_MIN_STACK_SIZE
	.align		4
.L_157:
        /*03b4*/ 	.byte	0x04, 0x12
        /*03b6*/ 	.short	(.L_159 - .L_158)
	.align		4
.L_158:
        /*03b8*/ 	.word	index@(_Z13cuda_asum_fltILj128EEvPfS0_)
        /*03bc*/ 	.word	0x00000000


	//----- nvinfo : EIATTR_MIN_STACK_SIZE
	.align		4
.L_159:
        /*03c0*/ 	.byte	0x04, 0x12
        /*03c2*/ 	.short	(.L_161 - .L_160)
	.align		4
.L_160:
        /*03c4*/ 	.word	index@(_Z13cuda_asum_fltILj256EEvPfS0_)
        /*03c8*/ 	.word	0x00000000


	//----- nvinfo : EIATTR_MIN_STACK_SIZE
	.align		4
.L_161:
        /*03cc*/ 	.byte	0x04, 0x12
        /*03ce*/ 	.short	(.L_163 - .L_162)
	.align		4
.L_162:
        /*03d0*/ 	.word	index@(_Z13cuda_asum_fltILj512EEvPfS0_)
        /*03d4*/ 	.word	0x00000000


	//----- nvinfo : EIATTR_MIN_STACK_SIZE
	.align		4
.L_163:
        /*03d8*/ 	.byte	0x04, 0x12
        /*03da*/ 	.short	(.L_165 - .L_164)
	.align		4
.L_164:
        /*03dc*/ 	.word	index@(_Z13cuda_asum_fltILj1024EEvPfS0_)
        /*03e0*/ 	.word	0x00000000


	//----- nvinfo : EIATTR_MIN_STACK_SIZE
	.align		4
.L_165:
        /*03e4*/ 	.byte	0x04, 0x12
        /*03e6*/ 	.short	(.L_167 - .L_166)
	.align		4
.L_166:
        /*03e8*/ 	.word	index@(_Z13cuda_asum_intILj1EEvPiS0_)
        /*03ec*/ 	.word	0x00000000


	//----- nvinfo : EIATTR_MIN_STACK_SIZE
	.align		4
.L_167:
        /*03f0*/ 	.byte	0x04, 0x12
        /*03f2*/ 	.short	(.L_169 - .L_168)
	.align		4
.L_168:
        /*03f4*/ 	.word	index@(_Z13cuda_asum_intILj2EEvPiS0_)
        /*03f8*/ 	.word	0x00000000


	//----- nvinfo : EIATTR_MIN_STACK_SIZE
	.align		4
.L_169:
        /*03fc*/ 	.byte	0x04, 0x12
        /*03fe*/ 	.short	(.L_171 - .L_170)
	.align		4
.L_170:
        /*0400*/ 	.word	index@(_Z13cuda_asum_intILj4EEvPiS0_)
        /*0404*/ 	.word	0x00000000


	//----- nvinfo : EIATTR_MIN_STACK_SIZE
	.align		4
.L_171:
        /*0408*/ 	.byte	0x04, 0x12
        /*040a*/ 	.short	(.L_173 - .L_172)
	.align		4
.L_172:
        /*040c*/ 	.word	index@(_Z13cuda_asum_intILj8EEvPiS0_)
        /*0410*/ 	.word	0x00000000


	//----- nvinfo : EIATTR_MIN_STACK_SIZE
	.align		4
.L_173:
        /*0414*/ 	.byte	0x04, 0x12
        /*0416*/ 	.short	(.L_175 - .L_174)
	.align		4
.L_174:
        /*0418*/ 	.word	index@(_Z13cuda_asum_intILj16EEvPiS0_)
        /*041c*/ 	.word	0x00000000


	//----- nvinfo : EIATTR_MIN_STACK_SIZE
	.align		4
.L_175:
        /*0420*/ 	.byte	0x04, 0x12
        /*0422*/ 	.short	(.L_177 - .L_176)
	.align		4
.L_176:
        /*0424*/ 	.word	index@(_Z13cuda_asum_intILj32EEvPiS0_)
        /*0428*/ 	.word	0x00000000


	//----- nvinfo : EIATTR_MIN_STACK_SIZE
	.align		4
.L_177:
        /*042c*/ 	.byte	0x04, 0x12
        /*042e*/ 	.short	(.L_179 - .L_178)
	.align		4
.L_178:
        /*0430*/ 	.word	index@(_Z13cuda_asum_intILj64EEvPiS0_)
        /*0434*/ 	.word	0x00000000


	//----- nvinfo : EIATTR_MIN_STACK_SIZE
	.align		4
.L_179:
        /*0438*/ 	.byte	0x04, 0x12
        /*043a*/ 	.short	(.L_181 - .L_180)
	.align		4
.L_180:
        /*043c*/ 	.word	index@(_Z13cuda_asum_intILj128EEvPiS0_)
        /*0440*/ 	.word	0x00000000


	//----- nvinfo : EIATTR_MIN_STACK_SIZE
	.align		4
.L_181:
        /*0444*/ 	.byte	0x04, 0x12
        /*0446*/ 	.short	(.L_183 - .L_182)
	.align		4
.L_182:
        /*0448*/ 	.word	index@(_Z13cuda_asum_intILj256EEvPiS0_)
        /*044c*/ 	.word	0x00000000


	//----- nvinfo : EIATTR_MIN_STACK_SIZE
	.align		4
.L_183:
        /*0450*/ 	.byte	0x04, 0x12
        /*0452*/ 	.short	(.L_185 - .L_184)
	.align		4
.L_184:
        /*0454*/ 	.word	index@(_Z13cuda_asum_intILj512EEvPiS0_)
        /*0458*/ 	.word	0x00000000
.L_185:


//--------------------- .nv.compat                --------------------------
	.section	.nv.compat,"",@"SHT_CUDA_COMPAT_INFO"
	.align	4
        /*0000*/ 	.byte	0x02, 0x09, 0x00, 0x00, 0x02, 0x02, 0x01, 0x00, 0x02, 0x05, 0x05, 0x00, 0x03, 0x07, 0x01, 0x01
        /*0010*/ 	.byte	0x02, 0x03, 0x00, 0x00, 0x02, 0x06, 0x01, 0x00, 0x04, 0x0b, 0x08, 0x00, 0x01, 0x00, 0x00, 0x00
        /*0020*/ 	.byte	0x00, 0x00, 0x00, 0x00


//--------------------- .nv.info._Z14cuda_asum_doubILj1EEvPdS0_ --------------------------
	.section	.nv.info._Z14cuda_asum_doubILj1EEvPdS0_,"",@"SHT_CUDA_INFO"
	.sectionflags	@""
	.align	4


	//----- nvinfo : EIATTR_CUDA_API_VERSION
	.align		4
        /*0000*/ 	.byte	0x04, 0x37
        /*0002*/ 	.short	(.L_187 - .L_186)
.L_186:
        /*0004*/ 	.word	0x00000082


	//----- nvinfo : EIATTR_KPARAM_INFO
	.align		4
.L_187:
        /*0008*/ 	.byte	0x04, 0x17
        /*000a*/ 	.short	(.L_189 - .L_188)
.L_188:
        /*000c*/ 	.word	0x00000000
        /*0010*/ 	.short	0x0001
        /*0012*/ 	.short	0x0008
        /*0014*/ 	.byte	0x00, 0xf5, 0x21, 0x00


	//----- nvinfo : EIATTR_KPARAM_INFO
	.align		4
.L_189:
        /*0018*/ 	.byte	0x04, 0x17
        /*001a*/ 	.short	(.L_191 - .L_190)
.L_190:
        /*001c*/ 	.word	0x00000000
        /*0020*/ 	.short	0x0000
        /*0022*/ 	.short	0x0000
        /*0024*/ 	.byte	0x00, 0xf5, 0x21, 0x00


	//----- nvinfo : EIATTR_SPARSE_MMA_MASK
	.align		4
.L_191:
        /*0028*/ 	.byte	0x03, 0x50
        /*002a*/ 	.short	0x0000


	//----- nvinfo : EIATTR_MAXREG_COUNT
	.align		4
        /*002c*/ 	.byte	0x03, 0x1b
        /*002e*/ 	.short	0x00ff


	//----- nvinfo : EIATTR_NUM_BARRIERS
	.align		4
        /*0030*/ 	.byte	0x02, 0x4c
        /*0032*/ 	.byte	0x01
	.zero		1


	//----- nvinfo : EIATTR_MERCURY_ISA_VERSION
	.align		4
        /*0034*/ 	.byte	0x03, 0x5f
        /*0036*/ 	.short	0x0101


	//----- nvinfo : EIATTR_VRC_CTA_INIT_COUNT
	.align		4
        /*0038*/ 	.byte	0x02, 0x4a
	.zero		1
	.zero		1


	//----- nvinfo : EIATTR_EXIT_INSTR_OFFSETS
	.align		4
        /*003c*/ 	.byte	0x04, 0x1c
        /*003e*/ 	.short	(.L_193 - .L_192)


	//   ....[0]....
.L_192:
        /*0040*/ 	.word	0x00000150


	//   ....[1]....
        /*0044*/ 	.word	0x000001a0


	//----- nvinfo : EIATTR_CBANK_PARAM_SIZE
	.align		4
.L_193:
        /*0048*/ 	.byte	0x03, 0x19
        /*004a*/ 	.short	0x0010


	//----- nvinfo : EIATTR_PARAM_CBANK
	.align		4
        /*004c*/ 	.byte	0x04, 0x0a
        /*004e*/ 	.short	(.L_195 - .L_194)
	.align		4
.L_194:
        /*0050*/ 	.word	index@(.nv.constant0._Z14cuda_asum_doubILj1EEvPdS0_)
        /*0054*/ 	.short	0x0380
        /*0056*/ 	.short	0x0010


	//----- nvinfo : EIATTR_SW_WAR
	.align		4
.L_195:
        /*0058*/ 	.byte	0x04, 0x36
        /*005a*/ 	.short	(.L_197 - .L_196)
.L_196:
        /*005c*/ 	.word	0x00000008
.L_197:


//--------------------- .nv.info._Z14cuda_asum_doubILj2EEvPdS0_ --------------------------
	.section	.nv.info._Z14cuda_asum_doubILj2EEvPdS0_,"",@"SHT_CUDA_INFO"
	.sectionflags	@""
	.align	4


	//----- nvinfo : EIATTR_CUDA_API_VERSION
	.align		4
        /*0000*/ 	.byte	0x04, 0x37
        /*0002*/ 	.short	(.L_199 - .L_198)
.L_198:
        /*0004*/ 	.word	0x00000082


	//----- nvinfo : EIATTR_KPARAM_INFO
	.align		4
.L_199:
        /*0008*/ 	.byte	0x04, 0x17
        /*000a*/ 	.short	(.L_201 - .L_200)
.L_200:
        /*000c*/ 	.word	0x00000000
        /*0010*/ 	.short	0x0001
        /*0012*/ 	.short	0x0008
        /*0014*/ 	.byte	0x00, 0xf5, 0x21, 0x00


	//----- nvinfo : EIATTR_KPARAM_INFO
	.align		4
.L_201:
        /*0018*/ 	.byte	0x04, 0x17
        /*001a*/ 	.short	(.L_203 - .L_202)
.L_202:
        /*001c*/ 	.word	0x00000000
        /*0020*/ 	.short	0x0000
        /*0022*/ 	.short	0x0000
        /*0024*/ 	.byte	0x00, 0xf5, 0x21, 0x00


	//----- nvinfo : EIATTR_SPARSE_MMA_MASK
	.align		4
.L_203:
        /*0028*/ 	.byte	0x03, 0x50
        /*002a*/ 	.short	0x0000


	//----- nvinfo : EIATTR_MAXREG_COUNT
	.align		4
        /*002c*/ 	.byte	0x03, 0x1b
        /*002e*/ 	.short	0x00ff


	//----- nvinfo : EIATTR_NUM_BARRIERS
	.align		4
        /*0030*/ 	.byte	0x02, 0x4c
        /*0032*/ 	.byte	0x01
	.zero		1


	//----- nvinfo : EIATTR_MERCURY_ISA_VERSION
	.align		4
        /*0034*/ 	.byte	0x03, 0x5f
        /*0036*/ 	.short	0x0101


	//----- nvinfo : EIATTR_VRC_CTA_INIT_COUNT
	.align		4
        /*0038*/ 	.byte	0x02, 0x4a
	.zero		1
	.zero		1


	//----- nvinfo : EIATTR_EXIT_INSTR_OFFSETS
	.align		4
        /*003c*/ 	.byte	0x04, 0x1c
        /*003e*/ 	.short	(.L_205 - .L_204)


	//   ....[0]....
.L_204:
        /*0040*/ 	.word	0x00000150


	//   ....[1]....
        /*0044*/ 	.word	0x000001b0


	//   ....[2]....
        /*0048*/ 	.word	0x00000200


	//----- nvinfo : EIATTR_CBANK_PARAM_SIZE
	.align		4
.L_205:
        /*004c*/ 	.byte	0x03, 0x19
        /*004e*/ 	.short	0x0010


	//----- nvinfo : EIATTR_PARAM_CBANK
	.align		4
        /*0050*/ 	.byte	0x04, 0x0a
        /*0052*/ 	.short	(.L_207 - .L_206)
	.align		4
.L_206:
        /*0054*/ 	.word	index@(.nv.constant0._Z14cuda_asum_doubILj2EEvPdS0_)
        /*0058*/ 	.short	0x0380
        /*005a*/ 	.short	0x0010


	//----- nvinfo : EIATTR_SW_WAR
	.align		4
.L_207:
        /*005c*/ 	.byte	0x04, 0x36
        /*005e*/ 	.short	(.L_209 - .L_208)
.L_208:
        /*0060*/ 	.word	0x00000008
.L_209:


//--------------------- .nv.info._Z14cuda_asum_doubILj4EEvPdS0_ --------------------------
	.section	.nv.info._Z14cuda_asum_doubILj4EEvPdS0_,"",@"SHT_CUDA_INFO"
	.sectionflags	@""
	.align	4


	//----- nvinfo : EIATTR_CUDA_API_VERSION
	.align		4
        /*0000*/ 	.byte	0x04, 0x37
        /*0002*/ 	.short	(.L_211 - .L_210)
.L_210:
        /*0004*/ 	.word	0x00000082


	//----- nvinfo : EIATTR_KPARAM_INFO
	.align		4
.L_211:
        /*0008*/ 	.byte	0x04, 0x17
        /*000a*/ 	.short	(.L_213 - .L_212)
.L_212:
        /*000c*/ 	.word	0x00000000
        /*0010*/ 	.short	0x0001
        /*0012*/ 	.short	0x0008
        /*0014*/ 	.byte	0x00, 0xf5, 0x21, 0x00


	//----- nvinfo : EIATTR_KPARAM_INFO
	.align		4
.L_213:
        /*0018*/ 	.byte	0x04, 0x17
        /*001a*/ 	.short	(.L_215 - .L_214)
.L_214:
        /*001c*/ 	.word	0x00000000
        /*0020*/ 	.short	0x0000
        /*0022*/ 	.short	0x0000
        /*0024*/ 	.byte	0x00, 0xf5, 0x21, 0x00


	//----- nvinfo : EIATTR_SPARSE_MMA_MASK
	.align		4
.L_215:
        /*0028*/ 	.byte	0x03, 0x50
        /*002a*/ 	.short	0x0000


	//----- nvinfo : EIATTR_MAXREG_COUNT
	.align		4
        /*002c*/ 	.byte	0x03, 0x1b
        /*002e*/ 	.short	0x00ff


	//----- nvinfo : EIATTR_NUM_BARRIERS
	.align		4
        /*0030*/ 	.byte	0x02, 0x4c
        /*0032*/ 	.byte	0x01
	.zero		1


	//----- nvinfo : EIATTR_MERCURY_ISA_VERSION
	.align		4
        /*0034*/ 	.byte	0x03, 0x5f
        /*0036*/ 	.short	0x0101


	//----- nvinfo : EIATTR_VRC_CTA_INIT_COUNT
	.align		4
        /*0038*/ 	.byte	0x02, 0x4a
	.zero		1
	.zero		1


	//----- nvinfo : EIATTR_EXIT_INSTR_OFFSETS
	.align		4
        /*003c*/ 	.byte	0x04, 0x1c
        /*003e*/ 	.short	(.L_217 - .L_216)


	//   ....[0]....
.L_216:
        /*0040*/ 	.word	0x00000150


	//   ....[1]....
        /*0044*/ 	.word	0x000001d0


	//   ....[2]....
        /*0048*/ 	.word	0x00000220


	//----- nvinfo : EIATTR_CBANK_PARAM_SIZE
	.align		4
.L_217:
        /*004c*/ 	.byte	0x03, 0x19
        /*004e*/ 	.short	0x0010


	//----- nvinfo : EIATTR_PARAM_CBANK
	.align		4
        /*0050*/ 	.byte	0x04, 0x0a
        /*0052*/ 	.short	(.L_219 - .L_218)
	.align		4
.L_218:
        /*0054*/ 	.word	index@(.nv.constant0._Z14cuda_asum_doubILj4EEvPdS0_)
        /*0058*/ 	.short	0x0380
        /*005a*/ 	.short	0x0010


	//----- nvinfo : EIATTR_SW_WAR
	.align		4
.L_219:
        /*005c*/ 	.byte	0x04, 0x36
        /*005e*/ 	.short	(.L_221 - .L_220)
.L_220:
        /*0060*/ 	.word	0x00000008
.L_221:


//--------------------- .nv.info._Z14cuda_asum_doubILj8EEvPdS0_ --------------------------
	.section	.nv.info._Z14cuda_asum_doubILj8EEvPdS0_,"",@"SHT_CUDA_INFO"
	.sectionflags	@""
	.align	4


	//----- nvinfo : EIATTR_CUDA_API_VERSION
	.align		4
        /*0000*/ 	.byte	0x04, 0x37
        /*0002*/ 	.short	(.L_223 - .L_222)
.L_222:
        /*0004*/ 	.word	0x00000082


	//----- nvinfo : EIATTR_KPARAM_INFO
	.align		4
.L_223:
        /*0008*/ 	.byte	0x04, 0x17
        /*000a*/ 	.short	(.L_225 - .L_224)
.L_224:
        /*000c*/ 	.word	0x00000000
        /*0010*/ 	.short	0x0001
        /*0012*/ 	.short	0x0008
        /*0014*/ 	.byte	0x00, 0xf5, 0x21, 0x00


	//----- nvinfo : EIATTR_KPARAM_INFO
	.align		4
.L_225:
        /*0018*/ 	.byte	0x04, 0x17
        /*001a*/ 	.short	(.L_227 - .L_226)
.L_226:
        /*001c*/ 	.word	0x00000000
        /*0020*/ 	.short	0x0000
        /*0022*/ 	.short	0x0000
        /*0024*/ 	.byte	0x00, 0xf5, 0x21, 0x00


	//----- nvinfo : EIATTR_SPARSE_MMA_MASK
	.align		4
.L_227:
        /*0028*/ 	.byte	0x03, 0x50
        /*002a*/ 	.short	0x0000


	//----- nvinfo : EIATTR_MAXREG_COUNT
	.align		4
        /*002c*/ 	.byte	0x03, 0x1b
        /*002e*/ 	.short	0x00ff


	//----- nvinfo : EIATTR_NUM_BARRIERS
	.align		4
        /*0030*/ 	.byte	0x02, 0x4c
        /*0032*/ 	.byte	0x01
	.zero		1


	//----- nvinfo : EIATTR_MERCURY_ISA_VERSION
	.align		4
        /*0034*/ 	.byte	0x03, 0x5f
        /*0036*/ 	.short	0x0101


	//----- nvinfo : EIATTR_VRC_CTA_INIT_COUNT
	.align		4
        /*0038*/ 	.byte	0x02, 0x4a
	.zero		1
	.zero		1


	//----- nvinfo : EIATTR_EXIT_INSTR_OFFSETS
	.align		4
        /*003c*/ 	.byte	0x04, 0x1c
        /*003e*/ 	.short	(.L_229 - .L_228)


	//   ....[0]....
.L_228:
        /*0040*/ 	.word	0x00000150


	//   ....[1]....
        /*0044*/ 	.word	0x000001f0


	//   ....[2]....
        /*0048*/ 	.word	0x00000240


	//----- nvinfo : EIATTR_CBANK_PARAM_SIZE
	.align		4
.L_229:
        /*004c*/ 	.byte	0x03, 0x19
        /*004e*/ 	.short	0x0010


	//----- nvinfo : EIATTR_PARAM_CBANK
	.align		4
        /*0050*/ 	.byte	0x04, 0x0a
        /*0052*/ 	.short	(.L_231 - .L_230)
	.align		4
.L_230:
        /*0054*/ 	.word	index@(.nv.constant0._Z14cuda_asum_doubILj8EEvPdS0_)
        /*0058*/ 	.short	0x0380
        /*005a*/ 	.short	0x0010


	//----- nvinfo : EIATTR_SW_WAR
	.align		4
.L_231:
        /*005c*/ 	.byte	0x04, 0x36
        /*005e*/ 	.short	(.L_233 - .L_232)
.L_232:
        /*0060*/ 	.word	0x00000008
.L_233:


//--------------------- .nv.info._Z14cuda_asum_doubILj16EEvPdS0_ --------------------------
	.section	.nv.info._Z14cuda_asum_doubILj16EEvPdS0_,"",@"SHT_CUDA_INFO"
	.sectionflags	@""
	.align	4


	//----- nvinfo : EIATTR_CUDA_API_VERSION
	.align		4
        /*0000*/ 	.byte	0x04, 0x37
        /*0002*/ 	.short	(.L_235 - .L_234)
.L_234:
        /*0004*/ 	.word	0x00000082


	//----- nvinfo : EIATTR_KPARAM_INFO
	.align		4
.L_235:
        /*0008*/ 	.byte	0x04, 0x17
        /*000a*/ 	.short	(.L_237 - .L_236)
.L_236:
        /*000c*/ 	.word	0x00000000
        /*0010*/ 	.short	0x0001
        /*0012*/ 	.short	0x0008
        /*0014*/ 	.byte	0x00, 0xf5, 0x21, 0x00


	//----- nvinfo : EIATTR_KPARAM_INFO
	.align		4
.L_237:
        /*0018*/ 	.byte	0x04, 0x17
        /*001a*/ 	.short	(.L_239 - .L_238)
.L_238:
        /*001c*/ 	.word	0x00000000
        /*0020*/ 	.short	0x0000
        /*0022*/ 	.short	0x0000
        /*0024*/ 	.byte	0x00, 0xf5, 0x21, 0x00


	//----- nvinfo : EIATTR_SPARSE_MMA_MASK
	.align		4
.L_239:
        /*0028*/ 	.byte	0x03, 0x50
        /*002a*/ 	.short	0x0000


	//----- nvinfo : EIATTR_MAXREG_COUNT
	.align		4
        /*002c*/ 	.byte	0x03, 0x1b
        /*002e*/ 	.short	0x00ff


	//----- nvinfo : EIATTR_NUM_BARRIERS
	.align		4
        /*0030*/ 	.byte	0x02, 0x4c
        /*0032*/ 	.byte	0x01
	.zero		1


	//----- nvinfo : EIATTR_MERCURY_ISA_VERSION
	.align		4
        /*0034*/ 	.byte	0x03, 0x5f
        /*0036*/ 	.short	0x0101


	//----- nvinfo : EIATTR_VRC_CTA_INIT_COUNT
	.align		4
        /*0038*/ 	.byte	0x02, 0x4a
	.zero		1
	.zero		1


	//----- nvinfo : EIATTR_EXIT_INSTR_OFFSETS
	.align		4
        /*003c*/ 	.byte	0x04, 0x1c
        /*003e*/ 	.short	(.L_241 - .L_240)


	//   ....[0]....
.L_240:
        /*0040*/ 	.word	0x00000150


	//   ....[1]....
        /*0044*/ 	.word	0x00000210


	//   ....[2]....
        /*0048*/ 	.word	0x00000260


	//----- nvinfo : EIATTR_CBANK_PARAM_SIZE
	.align		4
.L_241:
        /*004c*/ 	.byte	0x03, 0x19
        /*004e*/ 	.short	0x0010


	//----- nvinfo : EIATTR_PARAM_CBANK
	.align		4
        /*0050*/ 	.byte	0x04, 0x0a
        /*0052*/ 	.short	(.L_243 - .L_242)
	.align		4
.L_242:
        /*0054*/ 	.word	index@(.nv.constant0._Z14cuda_asum_doubILj16EEvPdS0_)
        /*0058*/ 	.short	0x0380
        /*005a*/ 	.short	0x0010


	//----- nvinfo : EIATTR_SW_WAR
	.align		4
.L_243:
        /*005c*/ 	.byte	0x04, 0x36
        /*005e*/ 	.short	(.L_245 - .L_244)
.L_244:
        /*0060*/ 	.word	0x00000008
.L_245:


//--------------------- .nv.info._Z14cuda_asum_doubILj32EEvPdS0_ --------------------------
	.section	.nv.info._Z14cuda_asum_doubILj32EEvPdS0_,"",@"SHT_CUDA_INFO"
	.sectionflags	@""
	.align	4


	//----- nvinfo : EIATTR_CUDA_API_VERSION
	.align		4
        /*0000*/ 	.byte	0x04, 0x37
        /*0002*/ 	.short	(.L_247 - .L_246)
.L_246:
        /*0004*/ 	.word	0x00000082


	//----- nvinfo : EIATTR_KPARAM_INFO
	.align		4
.L_247:
        /*0008*/ 	.byte	0x04, 0x17
        /*000a*/ 	.short	(.L_249 - .L_248)
.L_248:
        /*000c*/ 	.word	0x00000000
        /*0010*/ 	.short	0x0001
        /*0012*/ 	.short	0x0008
        /*0014*/ 	.byte	0x00, 0xf5, 0x21, 0x00


	//----- nvinfo : EIATTR_KPARAM_INFO
	.align		4
.L_249:
        /*0018*/ 	.byte	0x04, 0x17
        /*001a*/ 	.short	(.L_251 - .L_250)
.L_250:
        /*001c*/ 	.word	0x00000000
        /*0020*/ 	.short	0x0000
        /*0022*/ 	.short	0x0000
        /*0024*/ 	.byte	0x00, 0xf5, 0x21, 0x00


	//----- nvinfo : EIATTR_SPARSE_MMA_MASK
	.align		4
.L_251:
        /*0028*/ 	.byte	0x03, 0x50
        /*002a*/ 	.short	0x0000


	//----- nvinfo : EIATTR_MAXREG_COUNT
	.align		4
        /*002c*/ 	.byte	0x03, 0x1b
        /*002e*/ 	.short	0x00ff


	//----- nvinfo : EIATTR_NUM_BARRIERS
	.align		4
        /*0030*/ 	.byte	0x02, 0x4c
        /*0032*/ 	.byte	0x01
	.zero		1


	//----- nvinfo : EIATTR_MERCURY_ISA_VERSION
	.align		4
        /*0034*/ 	.byte	0x03, 0x5f
        /*0036*/ 	.short	0x0101


	//----- nvinfo : EIATTR_VRC_CTA_INIT_COUNT
	.align		4
        /*0038*/ 	.byte	0x02, 0x4a
	.zero		1
	.zero		1


	//----- nvinfo : EIATTR_EXIT_INSTR_OFFSETS
	.align		4
        /*003c*/ 	.byte	0x04, 0x1c
        /*003e*/ 	.short	(.L_253 - .L_252)


	//   ....[0]....
.L_252:
        /*0040*/ 	.word	0x00000150


	//   ....[1]....
        /*0044*/ 	.word	0x00000230


	//   ....[2]....
        /*0048*/ 	.word	0x00000280


	//----- nvinfo : EIATTR_CBANK_PARAM_SIZE
	.align		4
.L_253:
        /*004c*/ 	.byte	0x03, 0x19
        /*004e*/ 	.short	0x0010


	//----- nvinfo : EIATTR_PARAM_CBANK
	.align		4
        /*0050*/ 	.byte	0x04, 0x0a
        /*0052*/ 	.short	(.L_255 - .L_254)
	.align		4
.L_254:
        /*0054*/ 	.word	index@(.nv.constant0._Z14cuda_asum_doubILj32EEvPdS0_)
        /*0058*/ 	.short	0x0380
        /*005a*/ 	.short	0x0010


	//----- nvinfo : EIATTR_SW_WAR
	.align		4
.L_255:
        /*005c*/ 	.byte	0x04, 0x36
        /*005e*/ 	.short	(.L_257 - .L_256)
.L_256:
        /*0060*/ 	.word	0x00000008
.L_257:


//--------------------- .nv.info._Z14cuda_asum_doubILj64EEvPdS0_ --------------------------
	.section	.nv.info._Z14cuda_asum_doubILj64EEvPdS0_,"",@"SHT_CUDA_INFO"
	.sectionflags	@""
	.align	4


	//----- nvinfo : EIATTR_CUDA_API_VERSION
	.align		4
        /*0000*/ 	.byte	0x04, 0x37
        /*0002*/ 	.short	(.L_259 - .L_258)
.L_258:
        /*0004*/ 	.word	0x00000082


	//----- nvinfo : EIATTR_KPARAM_INFO
	.align		4
.L_259:
        /*0008*/ 	.byte	0x04, 0x17
        /*000a*/ 	.short	(.L_261 - .L_260)
.L_260:
        /*000c*/ 	.word	0x00000000
        /*0010*/ 	.short	0x0001
        /*0012*/ 	.short	0x0008
        /*0014*/ 	.byte	0x00, 0xf5, 0x21, 0x00


	//----- nvinfo : EIATTR_KPARAM_INFO
	.align		4
.L_261:
        /*0018*/ 	.byte	0x04, 0x17
        /*001a*/ 	.short	(.L_263 - .L_262)
.L_262:
        /*001c*/ 	.word	0x00000000
        /*0020*/ 	.short	0x0000
        /*0022*/ 	.short	0x0000
        /*0024*/ 	.byte	0x00, 0xf5, 0x21, 0x00


	//----- nvinfo : EIATTR_SPARSE_MMA_MASK
	.align		4
.L_263:
        /*0028*/ 	.byte	0x03, 0x50
        /*002a*/ 	.short	0x0000


	//----- nvinfo : EIATTR_MAXREG_COUNT
	.align		4
        /*002c*/ 	.byte	0x03, 0x1b
        /*002e*/ 	.short	0x00ff


	//----- nvinfo : EIATTR_NUM_BARRIERS
	.align		4
        /*0030*/ 	.byte	0x02, 0x4c
        /*0032*/ 	.byte	0x01
	.zero		1


	//----- nvinfo : EIATTR_MERCURY_ISA_VERSION
	.align		4
        /*0034*/ 	.byte	0x03, 0x5f
        /*0036*/ 	.short	0x0101


	//----- nvinfo : EIATTR_VRC_CTA_INIT_COUNT
	.align		4
        /*0038*/ 	.byte	0x02, 0x4a
	.zero		1
	.zero		1


	//----- nvinfo : EIATTR_EXIT_INSTR_OFFSETS
	.align		4
        /*003c*/ 	.byte	0x04, 0x1c
        /*003e*/ 	.short	(.L_265 - .L_264)


	//   ....[0]....
.L_264:
        /*0040*/ 	.word	0x00000150


	//   ....[1]....
        /*0044*/ 	.word	0x00000250


	//   ....[2]....
        /*0048*/ 	.word	0x000002a0


	//----- nvinfo : EIATTR_CBANK_PARAM_SIZE
	.align		4
.L_265:
        /*004c*/ 	.byte	0x03, 0x19
        /*004e*/ 	.short	0x0010


	//----- nvinfo : EIATTR_PARAM_CBANK
	.align		4
        /*0050*/ 	.byte	0x04, 0x0a
        /*0052*/ 	.short	(.L_267 - .L_266)
	.align		4
.L_266:
        /*0054*/ 	.word	index@(.nv.constant0._Z14cuda_asum_doubILj64EEvPdS0_)
        /*0058*/ 	.short	0x0380
        /*005a*/ 	.short	0x0010


	//----- nvinfo : EIATTR_SW_WAR
	.align		4
.L_267:
        /*005c*/ 	.byte	0x04, 0x36
        /*005e*/ 	.short	(.L_269 - .L_268)
.L_268:
        /*0060*/ 	.word	0x00000008
.L_269:


//--------------------- .nv.info._Z14cuda_asum_doubILj128EEvPdS0_ --------------------------
	.section	.nv.info._Z14cuda_asum_doubILj128EEvPdS0_,"",@"SHT_CUDA_INFO"
	.sectionflags	@""
	.align	4


	//----- nvinfo : EIATTR_CUDA_API_VERSION
	.align		4
        /*0000*/ 	.byte	0x04, 0x37
        /*0002*/ 	.short	(.L_271 - .L_270)
.L_270:
        /*0004*/ 	.word	0x00000082


	//----- nvinfo : EIATTR_KPARAM_INFO
	.align		4
.L_271:
        /*0008*/ 	.byte	0x04, 0x17
        /*000a*/ 	.short	(.L_273 - .L_272)
.L_272:
        /*000c*/ 	.word	0x00000000
        /*0010*/ 	.short	0x0001
        /*0012*/ 	.short	0x0008
        /*0014*/ 	.byte	0x00, 0xf5, 0x21, 0x00


	//----- nvinfo : EIATTR_KPARAM_INFO
	.align		4
.L_273:
        /*0018*/ 	.byte	0x04, 0x17
        /*001a*/ 	.short	(.L_275 - .L_274)
.L_274:
        /*001c*/ 	.word	0x00000000
        /*0020*/ 	.short	0x0000
        /*0022*/ 	.short	0x0000
        /*0024*/ 	.byte	0x00, 0xf5, 0x21, 0x00


	//----- nvinfo : EIATTR_SPARSE_MMA_MASK
	.align		4
.L_275:
        /*0028*/ 	.byte	0x03, 0x50
        /*002a*/ 	.short	0x0000


	//----- nvinfo : EIATTR_MAXREG_COUNT
	.align		4
        /*002c*/ 	.byte	0x03, 0x1b
        /*002e*/ 	.short	0x00ff


	//----- nvinfo : EIATTR_NUM_BARRIERS
	.align		4
        /*0030*/ 	.byte	0x02, 0x4c
        /*0032*/ 	.byte	0x01
	.zero		1


	//----- nvinfo : EIATTR_MERCURY_ISA_VERSION
	.align		4
        /*0034*/ 	.byte	0x03, 0x5f
        /*0036*/ 	.short	0x0101


	//----- nvinfo : EIATTR_VRC_CTA_INIT_COUNT
	.align		4
        /*0038*/ 	.byte	0x02, 0x4a
	.zero		1
	.zero		1


	//----- nvinfo : EIATTR_EXIT_INSTR_OFFSETS
	.align		4
        /*003c*/ 	.byte	0x04, 0x1c
        /*003e*/ 	.short	(.L_277 - .L_276)


	//   ....[0]....
.L_276:
        /*0040*/ 	.word	0x000001b0


	//   ....[1]....
        /*0044*/ 	.word	0x000002b0


	//   ....[2]....
        /*0048*/ 	.word	0x00000300


	//----- nvinfo : EIATTR_CBANK_PARAM_SIZE
	.align		4
.L_277:
        /*004c*/ 	.byte	0x03, 0x19
        /*004e*/ 	.short	0x0010


	//----- nvinfo : EIATTR_PARAM_CBANK
	.align		4
        /*0050*/ 	.byte	0x04, 0x0a
        /*0052*/ 	.short	(.L_279 - .L_278)
	.align		4
.L_278:
        /*0054*/ 	.word	index@(.nv.constant0._Z14cuda_asum_doubILj128EEvPdS0_)
        /*0058*/ 	.short	0x0380
        /*005a*/ 	.short	0x0010


	//----- nvinfo : EIATTR_SW_WAR
	.align		4
.L_279:
        /*005c*/ 	.byte	0x04, 0x36
        /*005e*/ 	.short	(.L_281 - .L_280)
.L_280:
        /*0060*/ 	.word	0x00000008
.L_281:


//--------------------- .nv.info._Z14cuda_asum_doubILj256EEvPdS0_ --------------------------
	.section	.nv.info._Z14cuda_asum_doubILj256EEvPdS0_,"",@"SHT_CUDA_INFO"
	.sectionflags	@""
	.align	4


	//----- nvinfo : EIATTR_CUDA_API_VERSION
	.align		4
        /*0000*/ 	.byte	0x04, 0x37
        /*0002*/ 	.short	(.L_283 - .L_282)
.L_282:
        /*0004*/ 	.word	0x00000082


	//----- nvinfo : EIATTR_KPARAM_INFO
	.align		4
.L_283:
        /*0008*/ 	.byte	0x04, 0x17
        /*000a*/ 	.short	(.L_285 - .L_284)
.L_284:
        /*000c*/ 	.word	0x00000000
        /*0010*/ 	.short	0x0001
        /*0012*/ 	.short	0x0008
        /*0014*/ 	.byte	0x00, 0xf5, 0x21, 0x00


	//----- nvinfo : EIATTR_KPARAM_INFO
	.align		4
.L_285:
        /*0018*/ 	.byte	0x04, 0x17
        /*001a*/ 	.short	(.L_287 - .L_286)
.L_286:
        /*001c*/ 	.word	0x00000000
        /*0020*/ 	.short	0x0000
        /*0022*/ 	.short	0x0000
        /*0024*/ 	.byte	0x00, 0xf5, 0x21, 0x00


	//----- nvinfo : EIATTR_SPARSE_MMA_MASK
	.align		4
.L_287:
        /*0028*/ 	.byte	0x03, 0x50
        /*002a*/ 	.short	0x0000


	//----- nvinfo : EIATTR_MAXREG_COUNT
	.align		4
        /*002c*/ 	.byte	0x03, 0x1b
        /*002e*/ 	.short	0x00ff


	//----- nvinfo : EIATTR_NUM_BARRIERS
	.align		4
        /*0030*/ 	.byte	0x02, 0x4c
        /*0032*/ 	.byte	0x01
	.zero		1


	//----- nvinfo : EIATTR_MERCURY_ISA_VERSION
	.align		4
        /*0034*/ 	.byte	0x03, 0x5f
        /*0036*/ 	.short	0x0101


	//----- nvinfo : EIATTR_VRC_CTA_INIT_COUNT
	.align		4
        /*0038*/ 	.byte	0x02, 0x4a
	.zero		1
	.zero		1


	//----- nvinfo : EIATTR_EXIT_INSTR_OFFSETS
	.align		4
        /*003c*/ 	.byte	0x04, 0x1c
        /*003e*/ 	.short	(.L_289 - .L_288)


	//   ....[0]....
.L_288:
        /*0040*/ 	.word	0x00000210


	//   ....[1]....
        /*0044*/ 	.word	0x00000310


	//   ....[2]....
        /*0048*/ 	.word	0x00000360


	//----- nvinfo : EIATTR_CBANK_PARAM_SIZE
	.align		4
.L_289:
        /*004c*/ 	.byte	0x03, 0x19
        /*004e*/ 	.short	0x0010


	//----- nvinfo : EIATTR_PARAM_CBANK
	.align		4
        /*0050*/ 	.byte	0x04, 0x0a
        /*0052*/ 	.short	(.L_291 - .L_290)
	.align		4
.L_290:
        /*0054*/ 	.word	index@(.nv.constant0._Z14cuda_asum_doubILj256EEvPdS0_)
        /*0058*/ 	.short	0x0380
        /*005a*/ 	.short	0x0010


	//----- nvinfo : EIATTR_SW_WAR
	.align		4
.L_291:
        /*005c*/ 	.byte	0x04, 0x36
        /*005e*/ 	.short	(.L_293 - .L_292)
.L_292:
        /*0060*/ 	.word	0x00000008
.L_293:


//--------------------- .nv.info._Z14cuda_asum_doubILj512EEvPdS0_ --------------------------
	.section	.nv.info._Z14cuda_asum_doubILj512EEvPdS0_,"",@"SHT_CUDA_INFO"
	.sectionflags	@""
	.align	4


	//----- nvinfo : EIATTR_CUDA_API_VERSION
	.align		4
        /*0000*/ 	.byte	0x04, 0x37
        /*0002*/ 	.short	(.L_295 - .L_294)
.L_294:
        /*0004*/ 	.word	0x00000082


	//----- nvinfo : EIATTR_KPARAM_INFO
	.align		4
.L_295:
        /*0008*/ 	.byte	0x04, 0x17
        /*000a*/ 	.short	(.L_297 - .L_296)
.L_296:
        /*000c*/ 	.word	0x00000000
        /*0010*/ 	.short	0x0001
        /*0012*/ 	.short	0x0008
        /*0014*/ 	.byte	0x00, 0xf5, 0x21, 0x00


	//----- nvinfo : EIATTR_KPARAM_INFO
	.align		4
.L_297:
        /*0018*/ 	.byte	0x04, 0x17
        /*001a*/ 	.short	(.L_299 - .L_298)
.L_298:
        /*001c*/ 	.word	0x00000000
        /*0020*/ 	.short	0x0000
        /*0022*/ 	.short	0x0000
        /*0024*/ 	.byte	0x00, 0xf5, 0x21, 0x00


	//----- nvinfo : EIATTR_SPARSE_MMA_MASK
	.align		4
.L_299:
        /*0028*/ 	.byte	0x03, 0x50
        /*002a*/ 	.short	0x0000


	//----- nvinfo : EIATTR_MAXREG_COUNT
	.align		4
        /*002c*/ 	.byte	0x03, 0x1b
        /*002e*/ 	.short	0x00ff


	//----- nvinfo : EIATTR_NUM_BARRIERS
	.align		4
        /*0030*/ 	.byte	0x02, 0x4c
        /*0032*/ 	.byte	0x01
	.zero		1


	//----- nvinfo : EIATTR_MERCURY_ISA_VERSION
	.align		4
        /*0034*/ 	.byte	0x03, 0x5f
        /*0036*/ 	.short	0x0101


	//----- nvinfo : EIATTR_VRC_CTA_INIT_COUNT
	.align		4
        /*0038*/ 	.byte	0x02, 0x4a
	.zero		1
	.zero		1


	//----- nvinfo : EIATTR_EXIT_INSTR_OFFSETS
	.align		4
        /*003c*/ 	.byte	0x04, 0x1c
        /*003e*/ 	.short	(.L_301 - .L_300)


	//   ....[0]....
.L_300:
        /*0040*/ 	.word	0x00000270


	//   ....[1]....
        /*0044*/ 	.word	0x00000370


	//   ....[2]....
        /*0048*/ 	.word	0x000003c0


	//----- nvinfo : EIATTR_CBANK_PARAM_SIZE
	.align		4
.L_301:
        /*004c*/ 	.byte	0x03, 0x19
        /*004e*/ 	.short	0x0010


	//----- nvinfo : EIATTR_PARAM_CBANK
	.align		4
        /*0050*/ 	.byte	0x04, 0x0a
        /*0052*/ 	.short	(.L_303 - .L_302)
	.align		4
.L_302:
        /*0054*/ 	.word	index@(.nv.constant0._Z14cuda_asum_doubILj512EEvPdS0_)
        /*0058*/ 	.short	0x0380
        /*005a*/ 	.short	0x0010


	//----- nvinfo : EIATTR_SW_WAR
	.align		4
.L_303:
        /*005c*/ 	.byte	0x04, 0x36
        /*005e*/ 	.short	(.L_305 - .L_304)
.L_304:
        /*0060*/ 	.word	0x00000008
.L_305:


//--------------------- .nv.info._Z13cuda_asum_fltILj1EEvPfS0_ --------------------------
	.section	.nv.info._Z13cuda_asum_fltILj1EEvPfS0_,"",@"SHT_CUDA_INFO"
	.sectionflags	@""
	.align	4


	//----- nvinfo : EIATTR_CUDA_API_VERSION
	.align		4
        /*0000*/ 	.byte	0x04, 0x37
        /*0002*/ 	.short	(.L_307 - .L_306)
.L_306:
        /*0004*/ 	.word	0x00000082


	//----- nvinfo : EIATTR_KPARAM_INFO
	.align		4
.L_307:
        /*0008*/ 	.byte	0x04, 0x17
        /*000a*/ 	.short	(.L_309 - .L_308)
.L_308:
        /*000c*/ 	.word	0x00000000
        /*0010*/ 	.short	0x0001
        /*0012*/ 	.short	0x0008
        /*0014*/ 	.byte	0x00, 0xf5, 0x21, 0x00


	//----- nvinfo : EIATTR_KPARAM_INFO
	.align		4
.L_309:
        /*0018*/ 	.byte	0x04, 0x17
        /*001a*/ 	.short	(.L_311 - .L_310)
.L_310:
        /*001c*/ 	.word	0x00000000
        /*0020*/ 	.short	0x0000
        /*0022*/ 	.short	0x0000
        /*0024*/ 	.byte	0x00, 0xf5, 0x21, 0x00


	//----- nvinfo : EIATTR_SPARSE_MMA_MASK
	.align		4
.L_311:
        /*0028*/ 	.byte	0x03, 0x50
        /*002a*/ 	.short	0x0000


	//----- nvinfo : EIATTR_MAXREG_COUNT
	.align		4
        /*002c*/ 	.byte	0x03, 0x1b
        /*002e*/ 	.short	0x00ff


	//----- nvinfo : EIATTR_NUM_BARRIERS
	.align		4
        /*0030*/ 	.byte	0x02, 0x4c
        /*0032*/ 	.byte	0x01
	.zero		1


	//----- nvinfo : EIATTR_MERCURY_ISA_VERSION
	.align		4
        /*0034*/ 	.byte	0x03, 0x5f
        /*0036*/ 	.short	0x0101


	//----- nvinfo : EIATTR_VRC_CTA_INIT_COUNT
	.align		4
        /*0038*/ 	.byte	0x02, 0x4a
	.zero		1
	.zero		1


	//----- nvinfo : EIATTR_EXIT_INSTR_OFFSETS
	.align		4
        /*003c*/ 	.byte	0x04, 0x1c
        /*003e*/ 	.short	(.L_313 - .L_312)


	//   ....[0]....
.L_312:
        /*0040*/ 	.word	0x00000150


	//   ....[1]....
        /*0044*/ 	.word	0x000001e0


	//   ....[2]....
        /*0048*/ 	.word	0x00000230


	//----- nvinfo : EIATTR_CBANK_PARAM_SIZE
	.align		4
.L_313:
        /*004c*/ 	.byte	0x03, 0x19
        /*004e*/ 	.short	0x0010


	//----- nvinfo : EIATTR_PARAM_CBANK
	.align		4
        /*0050*/ 	.byte	0x04, 0x0a
        /*0052*/ 	.short	(.L_315 - .L_314)
	.align		4
.L_314:
        /*0054*/ 	.word	index@(.nv.constant0._Z13cuda_asum_fltILj1EEvPfS0_)
        /*0058*/ 	.short	0x0380
        /*005a*/ 	.short	0x0010


	//----- nvinfo : EIATTR_SW_WAR
	.align		4
.L_315:
        /*005c*/ 	.byte	0x04, 0x36
        /*005e*/ 	.short	(.L_317 - .L_316)
.L_316:
        /*0060*/ 	.word	0x00000008
.L_317:


//--------------------- .nv.info._Z13cuda_asum_fltILj2EEvPfS0_ --------------------------
	.section	.nv.info._Z13cuda_asum_fltILj2EEvPfS0_,"",@"SHT_CUDA_INFO"
	.sectionflags	@""
	.align	4


	//----- nvinfo : EIATTR_CUDA_API_VERSION
	.align		4
        /*0000*/ 	.byte	0x04, 0x37
        /*0002*/ 	.short	(.L_319 - .L_318)
.L_318:
        /*0004*/ 	.word	0x00000082


	//----- nvinfo : EIATTR_KPARAM_INFO
	.align		4
.L_319:
        /*0008*/ 	.byte	0x04, 0x17
        /*000a*/ 	.short	(.L_321 - .L_320)
.L_320:
        /*000c*/ 	.word	0x00000000
        /*0010*/ 	.short	0x0001
        /*0012*/ 	.short	0x0008
        /*0014*/ 	.byte	0x00, 0xf5, 0x21, 0x00


	//----- nvinfo : EIATTR_KPARAM_INFO
	.align		4
.L_321:
        /*0018*/ 	.byte	0x04, 0x17
        /*001a*/ 	.short	(.L_323 - .L_322)
.L_322:
        /*001c*/ 	.word	0x00000000
        /*0020*/ 	.short	0x0000
        /*0022*/ 	.short	0x0000
        /*0024*/ 	.byte	0x00, 0xf5, 0x21, 0x00


	//----- nvinfo : EIATTR_SPARSE_MMA_MASK
	.align		4
.L_323:
        /*0028*/ 	.byte	0x03, 0x50
        /*002a*/ 	.short	0x0000


	//----- nvinfo : EIATTR_MAXREG_COUNT
	.align		4
        /*002c*/ 	.byte	0x03, 0x1b
        /*002e*/ 	.short	0x00ff


	//----- nvinfo : EIATTR_NUM_BARRIERS
	.align		4
        /*0030*/ 	.byte	0x02, 0x4c
        /*0032*/ 	.byte	0x01
	.zero		1


	//----- nvinfo : EIATTR_MERCURY_ISA_VERSION
	.align		4
        /*0034*/ 	.byte	0x03, 0x5f
        /*0036*/ 	.short	0x0101


	//----- nvinfo : EIATTR_VRC_CTA_INIT_COUNT
	.align		4
        /*0038*/ 	.byte	0x02, 0x4a
	.zero		1
	.zero		1


	//----- nvinfo : EIATTR_EXIT_INSTR_OFFSETS
	.align		4
        /*003c*/ 	.byte	0x04, 0x1c
        /*003e*/ 	.short	(.L_325 - .L_324)


	//   ....[0]....
.L_324:
        /*0040*/ 	.word	0x00000150


	//   ....[1]....
        /*0044*/ 	.word	0x00000220


	//   ....[2]....
        /*0048*/ 	.word	0x00000270


	//----- nvinfo : EIATTR_CBANK_PARAM_SIZE
	.align		4
.L_325:
        /*004c*/ 	.byte	0x03, 0x19
        /*004e*/ 	.short	0x0010


	//----- nvinfo : EIATTR_PARAM_CBANK
	.align		4
        /*0050*/ 	.byte	0x04, 0x0a
        /*0052*/ 	.short	(.L_327 - .L_326)
	.align		4
.L_326:
        /*0054*/ 	.word	index@(.nv.constant0._Z13cuda_asum_fltILj2EEvPfS0_)
        /*0058*/ 	.short	0x0380
        /*005a*/ 	.short	0x0010


	//----- nvinfo : EIATTR_SW_WAR
	.align		4
.L_327:
        /*005c*/ 	.byte	0x04, 0x36
        /*005e*/ 	.short	(.L_329 - .L_328)
.L_328:
        /*0060*/ 	.word	0x00000008
.L_329:


//--------------------- .nv.info._Z13cuda_asum_fltILj4EEvPfS0_ --------------------------
	.section	.nv.info._Z13cuda_asum_fltILj4EEvPfS0_,"",@"SHT_CUDA_INFO"
	.sectionflags	@""
	.align	4


	//----- nvinfo : EIATTR_CUDA_API_VERSION
	.align		4
        /*0000*/ 	.byte	0x04, 0x37
        /*0002*/ 	.short	(.L_331 - .L_330)
.L_330:
        /*0004*/ 	.word	0x00000082


	//----- nvinfo : EIATTR_KPARAM_INFO
	.align		4
.L_331:
        /*0008*/ 	.byte	0x04, 0x17
        /*000a*/ 	.short	(.L_333 - .L_332)
.L_332:
        /*000c*/ 	.word	0x00000000
        /*0010*/ 	.short	0x0001
        /*0012*/ 	.short	0x0008
        /*0014*/ 	.byte	0x00, 0xf5, 0x21, 0x00


	//----- nvinfo : EIATTR_KPARAM_INFO
	.align		4
.L_333:
        /*0018*/ 	.byte	0x04, 0x17
        /*001a*/ 	.short	(.L_335 - .L_334)
.L_334:
        /*001c*/ 	.word	0x00000000
        /*0020*/ 	.short	0x0000
        /*0022*/ 	.short	0x0000
        /*0024*/ 	.byte	0x00, 0xf5, 0x21, 0x00


	//----- nvinfo : EIATTR_SPARSE_MMA_MASK
	.align		4
.L_335:
        /*0028*/ 	.byte	0x03, 0x50
        /*002a*/ 	.short	0x0000


	//----- nvinfo : EIATTR_MAXREG_COUNT
	.align		4
        /*002c*/ 	.byte	0x03, 0x1b
        /*002e*/ 	.short	0x00ff


	//----- nvinfo : EIATTR_NUM_BARRIERS
	.align		4
        /*0030*/ 	.byte	0x02, 0x4c
        /*0032*/ 	.byte	0x01
	.zero		1


	//----- nvinfo : EIATTR_MERCURY_ISA_VERSION
	.align		4
        /*0034*/ 	.byte	0x03, 0x5f
        /*0036*/ 	.short	0x0101


	//----- nvinfo : EIATTR_VRC_CTA_INIT_COUNT
	.align		4
        /*0038*/ 	.byte	0x02, 0x4a
	.zero		1
	.zero		1


	//----- nvinfo : EIATTR_EXIT_INSTR_OFFSETS
	.align		4
        /*003c*/ 	.byte	0x04, 0x1c
        /*003e*/ 	.short	(.L_337 - .L_336)


	//   ....[0]....
.L_336:
        /*0040*/ 	.word	0x00000150


	//   ....[1]....
        /*0044*/ 	.word	0x00000260


	//   ....[2]....
        /*0048*/ 	.word	0x000002b0


	//----- nvinfo : EIATTR_CBANK_PARAM_SIZE
	.align		4
.L_337:
        /*004c*/ 	.byte	0x03, 0x19
        /*004e*/ 	.short	0x0010


	//----- nvinfo : EIATTR_PARAM_CBANK
	.align		4
        /*0050*/ 	.byte	0x04, 0x0a
        /*0052*/ 	.short	(.L_339 - .L_338)
	.align		4
.L_338:
        /*0054*/ 	.word	index@(.nv.constant0._Z13cuda_asum_fltILj4EEvPfS0_)
        /*0058*/ 	.short	0x0380
        /*005a*/ 	.short	0x0010


	//----- nvinfo : EIATTR_SW_WAR
	.align		4
.L_339:
        /*005c*/ 	.byte	0x04, 0x36
        /*005e*/ 	.short	(.L_341 - .L_340)
.L_340:
        /*0060*/ 	.word	0x00000008
.L_341:


//--------------------- .nv.info._Z13cuda_asum_fltILj8EEvPfS0_ --------------------------
	.section	.nv.info._Z13cuda_asum_fltILj8EEvPfS0_,"",@"SHT_CUDA_INFO"
	.sectionflags	@""
	.align	4


	//----- nvinfo : EIATTR_CUDA_API_VERSION
	.align		4
        /*0000*/ 	.byte	0x04, 0x37
        /*0002*/ 	.short	(.L_343 - .L_342)
.L_342:
        /*0004*/ 	.word	0x00000082


	//----- nvinfo : EIATTR_KPARAM_INFO
	.align		4
.L_343:
        /*0008*/ 	.byte	0x04, 0x17
        /*000a*/ 	.short	(.L_345 - .L_344)
.L_344:
        /*000c*/ 	.word	0x00000000
        /*0010*/ 	.short	0x0001
        /*0012*/ 	.short	0x0008
        /*0014*/ 	.byte	0x00, 0xf5, 0x21, 0x00


	//----- nvinfo : EIATTR_KPARAM_INFO
	.align		4
.L_345:
        /*0018*/ 	.byte	0x04, 0x17
        /*001a*/ 	.short	(.L_347 - .L_346)
.L_346:
        /*001c*/ 	.word	0x00000000
        /*0020*/ 	.short	0x0000
        /*0022*/ 	.short	0x0000
        /*0024*/ 	.byte	0x00, 0xf5, 0x21, 0x00


	//----- nvinfo : EIATTR_SPARSE_MMA_MASK
	.align		4
.L_347:
        /*0028*/ 	.byte	0x03, 0x50
        /*002a*/ 	.short	0x0000


	//----- nvinfo : EIATTR_MAXREG_COUNT
	.align		4
        /*002c*/ 	.byte	0x03, 0x1b
        /*002e*/ 	.short	0x00ff


	//----- nvinfo : EIATTR_NUM_BARRIERS
	.align		4
        /*0030*/ 	.byte	0x02, 0x4c
        /*0032*/ 	.byte	0x01
	.zero		1


	//----- nvinfo : EIATTR_MERCURY_ISA_VERSION
	.align		4
        /*0034*/ 	.byte	0x03, 0x5f
        /*0036*/ 	.short	0x0101


	//----- nvinfo : EIATTR_VRC_CTA_INIT_COUNT
	.align		4
        /*0038*/ 	.byte	0x02, 0x4a
	.zero		1
	.zero		1


	//----- nvinfo : EIATTR_EXIT_INSTR_OFFSETS
	.align		4
        /*003c*/ 	.byte	0x04, 0x1c
        /*003e*/ 	.short	(.L_349 - .L_348)


	//   ....[0]....
.L_348:
        /*0040*/ 	.word	0x00000150


	//   ....[1]....
        /*0044*/ 	.word	0x000002a0


	//   ....[2]....
        /*0048*/ 	.word	0x000002f0


	//----- nvinfo : EIATTR_CBANK_PARAM_SIZE
	.align		4
.L_349:
        /*004c*/ 	.byte	0x03, 0x19
        /*004e*/ 	.short	0x0010


	//----- nvinfo : EIATTR_PARAM_CBANK
	.align		4
        /*0050*/ 	.byte	0x04, 0x0a
        /*0052*/ 	.short	(.L_351 - .L_350)
	.align		4
.L_350:
        /*0054*/ 	.word	index@(.nv.constant0._Z13cuda_asum_fltILj8EEvPfS0_)
        /*0058*/ 	.short	0x0380
        /*005a*/ 	.short	0x0010


	//----- nvinfo : EIATTR_SW_WAR
	.align		4
.L_351:
        /*005c*/ 	.byte	0x04, 0x36
        /*005e*/ 	.short	(.L_353 - .L_352)
.L_352:
        /*0060*/ 	.word	0x00000008
.L_353:


//--------------------- .nv.info._Z13cuda_asum_fltILj16EEvPfS0_ --------------------------
	.section	.nv.info._Z13cuda_asum_fltILj16EEvPfS0_,"",@"SHT_CUDA_INFO"
	.sectionflags	@""
	.align	4


	//----- nvinfo : EIATTR_CUDA_API_VERSION
	.align		4
        /*0000*/ 	.byte	0x04, 0x37
        /*0002*/ 	.short	(.L_355 - .L_354)
.L_354:
        /*0004*/ 	.word	0x00000082


	//----- nvinfo : EIATTR_KPARAM_INFO
	.align		4
.L_355:
        /*0008*/ 	.byte	0x04, 0x17
        /*000a*/ 	.short	(.L_357 - .L_356)
.L_356:
        /*000c*/ 	.word	0x00000000
        /*0010*/ 	.short	0x0001
        /*0012*/ 	.short	0x0008
        /*0014*/ 	.byte	0x00, 0xf5, 0x21, 0x00


	//----- nvinfo : EIATTR_KPARAM_INFO
	.align		4
.L_357:
        /*0018*/ 	.byte	0x04, 0x17
        /*001a*/ 	.short	(.L_359 - .L_358)
.L_358:
        /*001c*/ 	.word	0x00000000
        /*0020*/ 	.short	0x0000
        /*0022*/ 	.short	0x0000
        /*0024*/ 	.byte	0x00, 0xf5, 0x21, 0x00


	//----- nvinfo : EIATTR_SPARSE_MMA_MASK
	.align		4
.L_359:
        /*0028*/ 	.byte	0x03, 0x50
        /*002a*/ 	.short	0x0000


	//----- nvinfo : EIATTR_MAXREG_COUNT
	.align		4
        /*002c*/ 	.byte	0x03, 0x1b
        /*002e*/ 	.short	0x00ff


	//----- nvinfo : EIATTR_NUM_BARRIERS
	.align		4
        /*0030*/ 	.byte	0x02, 0x4c
        /*0032*/ 	.byte	0x01
	.zero		1


	//----- nvinfo : EIATTR_MERCURY_ISA_VERSION
	.align		4
        /*0034*/ 	.byte	0x03, 0x5f
        /*0036*/ 	.short	0x0101


	//----- nvinfo : EIATTR_VRC_CTA_INIT_COUNT
	.align		4
        /*0038*/ 	.byte	0x02, 0x4a
	.zero		1
	.zero		1


	//----- nvinfo : EIATTR_EXIT_INSTR_OFFSETS
	.align		4
        /*003c*/ 	.byte	0x04, 0x1c
        /*003e*/ 	.short	(.L_361 - .L_360)


	//   ....[0]....
.L_360:
        /*0040*/ 	.word	0x00000150


	//   ....[1]....
        /*0044*/ 	.word	0x000002e0


	//   ....[2]....
        /*0048*/ 	.word	0x00000330


	//----- nvinfo : EIATTR_CBANK_PARAM_SIZE
	.align		4
.L_361:
        /*004c*/ 	.byte	0x03, 0x19
        /*004e*/ 	.short	0x0010


	//----- nvinfo : EIATTR_PARAM_CBANK
	.align		4
        /*0050*/ 	.byte	0x04, 0x0a
        /*0052*/ 	.short	(.L_363 - .L_362)
	.align		4
.L_362:
        /*0054*/ 	.word	index@(.nv.constant0._Z13cuda_asum_fltILj16EEvPfS0_)
        /*0058*/ 	.short	0x0380
        /*005a*/ 	.short	0x0010


	//----- nvinfo : EIATTR_SW_WAR
	.align		4
.L_363:
        /*005c*/ 	.byte	0x04, 0x36
        /*005e*/ 	.short	(.L_365 - .L_364)
.L_364:
        /*0060*/ 	.word	0x00000008
.L_365:


//--------------------- .nv.info._Z13cuda_asum_fltILj32EEvPfS0_ --------------------------
	.section	.nv.info._Z13cuda_asum_fltILj32EEvPfS0_,"",@"SHT_CUDA_INFO"
	.sectionflags	@""
	.align	4


	//----- nvinfo : EIATTR_CUDA_API_VERSION
	.align		4
        /*0000*/ 	.byte	0x04, 0x37
        /*0002*/ 	.short	(.L_367 - .L_366)
.L_366:
        /*0004*/ 	.word	0x00000082


	//----- nvinfo : EIATTR_KPARAM_INFO
	.align		4
.L_367:
        /*0008*/ 	.byte	0x04, 0x17
        /*000a*/ 	.short	(.L_369 - .L_368)
.L_368:
        /*000c*/ 	.word	0x00000000
        /*0010*/ 	.short	0x0001
        /*0012*/ 	.short	0x0008
        /*0014*/ 	.byte	0x00, 0xf5, 0x21, 0x00


	//----- nvinfo : EIATTR_KPARAM_INFO
	.align		4
.L_369:
        /*0018*/ 	.byte	0x04, 0x17
        /*001a*/ 	.short	(.L_371 - .L_370)
.L_370:
        /*001c*/ 	.word	0x00000000
        /*0020*/ 	.short	0x0000
        /*0022*/ 	.short	0x0000
        /*0024*/ 	.byte	0x00, 0xf5, 0x21, 0x00


	//----- nvinfo : EIATTR_SPARSE_MMA_MASK
	.align		4
.L_371:
        /*0028*/ 	.byte	0x03, 0x50
        /*002a*/ 	.short	0x0000


	//----- nvinfo : EIATTR_MAXREG_COUNT
	.align		4
        /*002c*/ 	.byte	0x03, 0x1b
        /*002e*/ 	.short	0x00ff


	//----- nvinfo : EIATTR_NUM_BARRIERS
	.align		4
        /*0030*/ 	.byte	0x02, 0x4c
        /*0032*/ 	.byte	0x01
	.zero		1


	//----- nvinfo : EIATTR_MERCURY_ISA_VERSION
	.align		4
        /*0034*/ 	.byte	0x03, 0x5f
        /*0036*/ 	.short	0x0101


	//----- nvinfo : EIATTR_VRC_CTA_INIT_COUNT
	.align		4
        /*0038*/ 	.byte	0x02, 0x4a
	.zero		1
	.zero		1


	//----- nvinfo : EIATTR_EXIT_INSTR_OFFSETS
	.align		4
        /*003c*/ 	.byte	0x04, 0x1c
        /*003e*/ 	.short	(.L_373 - .L_372)


	//   ....[0]....
.L_372:
        /*0040*/ 	.word	0x00000150


	//   ....[1]....
        /*0044*/ 	.word	0x00000320


	//   ....[2]....
        /*0048*/ 	.word	0x00000370


	//----- nvinfo : EIATTR_CBANK_PARAM_SIZE
	.align		4
.L_373:
        /*004c*/ 	.byte	0x03, 0x19
        /*004e*/ 	.short	0x0010


	//----- nvinfo : EIATTR_PARAM_CBANK
	.align		4
        /*0050*/ 	.byte	0x04, 0x0a
        /*0052*/ 	.short	(.L_375 - .L_374)
	.align		4
.L_374:
        /*0054*/ 	.word	index@(.nv.constant0._Z13cuda_asum_fltILj32EEvPfS0_)
        /*0058*/ 	.short	0x0380
        /*005a*/ 	.short	0x0010


	//----- nvinfo : EIATTR_SW_WAR
	.align		4
.L_375:
        /*005c*/ 	.byte	0x04, 0x36
        /*005e*/ 	.short	(.L_377 - .L_376)
.L_376:
        /*0060*/ 	.word	0x00000008
.L_377:


//--------------------- .nv.info._Z13cuda_asum_fltILj64EEvPfS0_ --------------------------
	.section	.nv.info._Z13cuda_asum_fltILj64EEvPfS0_,"",@"SHT_CUDA_INFO"
	.sectionflags	@""
	.align	4


	//----- nvinfo : EIATTR_CUDA_API_VERSION
	.align		4
        /*0000*/ 	.byte	0x04, 0x37
        /*0002*/ 	.short	(.L_379 - .L_378)
.L_378:
        /*0004*/ 	.word	0x00000082


	//----- nvinfo : EIATTR_KPARAM_INFO
	.align		4
.L_379:
        /*0008*/ 	.byte	0x04, 0x17
        /*000a*/ 	.short	(.L_381 - .L_380)
.L_380:
        /*000c*/ 	.word	0x00000000
        /*0010*/ 	.short	0x0001
        /*0012*/ 	.short	0x0008
        /*0014*/ 	.byte	0x00, 0xf5, 0x21, 0x00


	//----- nvinfo : EIATTR_KPARAM_INFO
	.align		4
.L_381:
        /*0018*/ 	.byte	0x04, 0x17
        /*001a*/ 	.short	(.L_383 - .L_382)
.L_382:
        /*001c*/ 	.word	0x00000000
        /*0020*/ 	.short	0x0000
        /*0022*/ 	.short	0x0000
        /*0024*/ 	.byte	0x00, 0xf5, 0x21, 0x00


	//----- nvinfo : EIATTR_SPARSE_MMA_MASK
	.align		4
.L_383:
        /*0028*/ 	.byte	0x03, 0x50
        /*002a*/ 	.short	0x0000


	//----- nvinfo : EIATTR_MAXREG_COUNT
	.align		4
        /*002c*/ 	.byte	0x03, 0x1b
        /*002e*/ 	.short	0x00ff


	//----- nvinfo : EIATTR_NUM_BARRIERS
	.align		4
        /*0030*/ 	.byte	0x02, 0x4c
        /*0032*/ 	.byte	0x01
	.zero		1


	//----- nvinfo : EIATTR_MERCURY_ISA_VERSION
	.align		4
        /*0034*/ 	.byte	0x03, 0x5f
        /*0036*/ 	.short	0x0101


	//----- nvinfo : EIATTR_VRC_CTA_INIT_COUNT
	.align		4
        /*0038*/ 	.byte	0x02, 0x4a
	.zero		1
	.zero		1


	//----- nvinfo : EIATTR_EXIT_INSTR_OFFSETS
	.align		4
        /*003c*/ 	.byte	0x04, 0x1c
        /*003e*/ 	.short	(.L_385 - .L_384)


	//   ....[0]....
.L_384:
        /*0040*/ 	.word	0x00000150


	//   ....[1]....
        /*0044*/ 	.word	0x00000360


	//   ....[2]....
        /*0048*/ 	.word	0x000003b0


	//----- nvinfo : EIATTR_CBANK_PARAM_SIZE
	.align		4
.L_385:
        /*004c*/ 	.byte	0x03, 0x19
        /*004e*/ 	.short	0x0010


	//----- nvinfo : EIATTR_PARAM_CBANK
	.align		4
        /*0050*/ 	.byte	0x04, 0x0a
        /*0052*/ 	.short	(.L_387 - .L_386)
	.align		4
.L_386:
        /*0054*/ 	.word	index@(.nv.constant0._Z13cuda_asum_fltILj64EEvPfS0_)
        /*0058*/ 	.short	0x0380
        /*005a*/ 	.short	0x0010


	//----- nvinfo : EIATTR_SW_WAR
	.align		4
.L_387:
        /*005c*/ 	.byte	0x04, 0x36
        /*005e*/ 	.short	(.L_389 - .L_388)
.L_388:
        /*0060*/ 	.word	0x00000008
.L_389:


//--------------------- .nv.info._Z13cuda_asum_fltILj128EEvPfS0_ --------------------------
	.section	.nv.info._Z13cuda_asum_fltILj128EEvPfS0_,"",@"SHT_CUDA_INFO"
	.sectionflags	@""
	.align	4


	//----- nvinfo : EIATTR_CUDA_API_VERSION
	.align		4
        /*0000*/ 	.byte	0x04, 0x37
        /*0002*/ 	.short	(.L_391 - .L_390)
.L_390:
        /*0004*/ 	.word	0x00000082


	//----- nvinfo : EIATTR_KPARAM_INFO
	.align		4
.L_391:
        /*0008*/ 	.byte	0x04, 0x17
        /*000a*/ 	.short	(.L_393 - .L_392)
.L_392:
        /*000c*/ 	.word	0x00000000
        /*0010*/ 	.short	0x0001
        /*0012*/ 	.short	0x0008
        /*0014*/ 	.byte	0x00, 0xf5, 0x21, 0x00


	//----- nvinfo : EIATTR_KPARAM_INFO
	.align		4
.L_393:
        /*0018*/ 	.byte	0x04, 0x17
        /*001a*/ 	.short	(.L_395 - .L_394)
.L_394:
        /*001c*/ 	.word	0x00000000
        /*0020*/ 	.short	0x0000
        /*0022*/ 	.short	0x0000
        /*0024*/ 	.byte	0x00, 0xf5, 0x21, 0x00


	//----- nvinfo : EIATTR_SPARSE_MMA_MASK
	.align		4
.L_395:
        /*0028*/ 	.byte	0x03, 0x50
        /*002a*/ 	.short	0x0000


	//----- nvinfo : EIATTR_MAXREG_COUNT
	.align		4
        /*002c*/ 	.byte	0x03, 0x1b
        /*002e*/ 	.short	0x00ff


	//----- nvinfo : EIATTR_NUM_BARRIERS
	.align		4
        /*0030*/ 	.byte	0x02, 0x4c
        /*0032*/ 	.byte	0x01
	.zero		1


	//----- nvinfo : EIATTR_MERCURY_ISA_VERSION
	.align		4
        /*0034*/ 	.byte	0x03, 0x5f
        /*0036*/ 	.short	0x0101


	//----- nvinfo : EIATTR_VRC_CTA_INIT_COUNT
	.align		4
        /*0038*/ 	.byte	0x02, 0x4a
	.zero		1
	.zero		1


	//----- nvinfo : EIATTR_EXIT_INSTR_OFFSETS
	.align		4
        /*003c*/ 	.byte	0x04, 0x1c
        /*003e*/ 	.short	(.L_397 - .L_396)


	//   ....[0]....
.L_396:
        /*0040*/ 	.word	0x00000150


	//   ....[1]....
        /*0044*/ 	.word	0x000003a0


	//   ....[2]....
        /*0048*/ 	.word	0x000003f0


	//----- nvinfo : EIATTR_CBANK_PARAM_SIZE
	.align		4
.L_397:
        /*004c*/ 	.byte	0x03, 0x19
        /*004e*/ 	.short	0x0010


	//----- nvinfo : EIATTR_PARAM_CBANK
	.align		4
        /*0050*/ 	.byte	0x04, 0x0a
        /*0052*/ 	.short	(.L_399 - .L_398)
	.align		4
.L_398:
        /*0054*/ 	.word	index@(.nv.constant0._Z13cuda_asum_fltILj128EEvPfS0_)
        /*0058*/ 	.short	0x0380
        /*005a*/ 	.short	0x0010


	//----- nvinfo : EIATTR_SW_WAR
	.align		4
.L_399:
        /*005c*/ 	.byte	0x04, 0x36
        /*005e*/ 	.short	(.L_401 - .L_400)
.L_400:
        /*0060*/ 	.word	0x00000008
.L_401:


//--------------------- .nv.info._Z13cuda_asum_fltILj256EEvPfS0_ --------------------------
	.section	.nv.info._Z13cuda_asum_fltILj256EEvPfS0_,"",@"SHT_CUDA_INFO"
	.sectionflags	@""
	.align	4


	//----- nvinfo : EIATTR_CUDA_API_VERSION
	.align		4
        /*0000*/ 	.byte	0x04, 0x37
        /*0002*/ 	.short	(.L_403 - .L_402)
.L_402:
        /*0004*/ 	.word	0x00000082


	//----- nvinfo : EIATTR_KPARAM_INFO
	.align		4
.L_403:
        /*0008*/ 	.byte	0x04, 0x17
        /*000a*/ 	.short	(.L_405 - .L_404)
.L_404:
        /*000c*/ 	.word	0x00000000
        /*0010*/ 	.short	0x0001
        /*0012*/ 	.short	0x0008
        /*0014*/ 	.byte	0x00, 0xf5, 0x21, 0x00


	//----- nvinfo : EIATTR_KPARAM_INFO
	.align		4
.L_405:
        /*0018*/ 	.byte	0x04, 0x17
        /*001a*/ 	.short	(.L_407 - .L_406)
.L_406:
        /*001c*/ 	.word	0x00000000
        /*0020*/ 	.short	0x0000
        /*0022*/ 	.short	0x0000
        /*0024*/ 	.byte	0x00, 0xf5, 0x21, 0x00


	//----- nvinfo : EIATTR_SPARSE_MMA_MASK
	.align		4
.L_407:
        /*0028*/ 	.byte	0x03, 0x50
        /*002a*/ 	.short	0x0000


	//----- nvinfo : EIATTR_MAXREG_COUNT
	.align		4
        /*002c*/ 	.byte	0x03, 0x1b
        /*002e*/ 	.short	0x00ff


	//----- nvinfo : EIATTR_NUM_BARRIERS
	.align		4
        /*0030*/ 	.byte	0x02, 0x4c
        /*0032*/ 	.byte	0x01
	.zero		1


	//----- nvinfo : EIATTR_MERCURY_ISA_VERSION
	.align		4
        /*0034*/ 	.byte	0x03, 0x5f
        /*0036*/ 	.short	0x0101


	//----- nvinfo : EIATTR_VRC_CTA_INIT_COUNT
	.align		4
        /*0038*/ 	.byte	0x02, 0x4a
	.zero		1
	.zero		1


	//----- nvinfo : EIATTR_EXIT_INSTR_OFFSETS
	.align		4
        /*003c*/ 	.byte	0x04, 0x1c
        /*003e*/ 	.short	(.L_409 - .L_408)


	//   ....[0]....
.L_408:
        /*0040*/ 	.word	0x000001b0


	//   ....[1]....
        /*0044*/ 	.word	0x00000400


	//   ....[2]....
        /*0048*/ 	.word	0x00000450


	//----- nvinfo : EIATTR_CBANK_PARAM_SIZE
	.align		4
.L_409:
        /*004c*/ 	.byte	0x03, 0x19
        /*004e*/ 	.short	0x0010


	//----- nvinfo : EIATTR_PARAM_CBANK
	.align		4
        /*0050*/ 	.byte	0x04, 0x0a
        /*0052*/ 	.short	(.L_411 - .L_410)
	.align		4
.L_410:
        /*0054*/ 	.word	index@(.nv.constant0._Z13cuda_asum_fltILj256EEvPfS0_)
        /*0058*/ 	.short	0x0380
        /*005a*/ 	.short	0x0010


	//----- nvinfo : EIATTR_SW_WAR
	.align		4
.L_411:
        /*005c*/ 	.byte	0x04, 0x36
        /*005e*/ 	.short	(.L_413 - .L_412)
.L_412:
        /*0060*/ 	.word	0x00000008
.L_413:


//--------------------- .nv.info._Z13cuda_asum_fltILj512EEvPfS0_ --------------------------
	.section	.nv.info._Z13cuda_asum_fltILj512EEvPfS0_,"",@"SHT_CUDA_INFO"
	.sectionflags	@""
	.align	4


	//----- nvinfo : EIATTR_CUDA_API_VERSION
	.align		4
        /*0000*/ 	.byte	0x04, 0x37
        /*0002*/ 	.short	(.L_415 - .L_414)
.L_414:
        /*0004*/ 	.word	0x00000082


	//----- nvinfo : EIATTR_KPARAM_INFO
	.align		4
.L_415:
        /*0008*/ 	.byte	0x04, 0x17
        /*000a*/ 	.short	(.L_417 - .L_416)
.L_416:
        /*000c*/ 	.word	0x00000000
        /*0010*/ 	.short	0x0001
        /*0012*/ 	.short	0x0008
        /*0014*/ 	.byte	0x00, 0xf5, 0x21, 0x00


	//----- nvinfo : EIATTR_KPARAM_INFO
	.align		4
.L_417:
        /*0018*/ 	.byte	0x04, 0x17
        /*001a*/ 	.short	(.L_419 - .L_418)
.L_418:
        /*001c*/ 	.word	0x00000000
        /*0020*/ 	.short	0x0000
        /*0022*/ 	.short	0x0000
        /*0024*/ 	.byte	0x00, 0xf5, 0x21, 0x00


	//----- nvinfo : EIATTR_SPARSE_MMA_MASK
	.align		4
.L_419:
        /*0028*/ 	.byte	0x03, 0x50
        /*002a*/ 	.short	0x0000


	//----- nvinfo : EIATTR_MAXREG_COUNT
	.align		4
        /*002c*/ 	.byte	0x03, 0x1b
        /*002e*/ 	.short	0x00ff


	//----- nvinfo : EIATTR_NUM_BARRIERS
	.align		4
        /*0030*/ 	.byte	0x02, 0x4c
        /*0032*/ 	.byte	0x01
	.zero		1


	//----- nvinfo : EIATTR_MERCURY_ISA_VERSION
	.align		4
        /*0034*/ 	.byte	0x03, 0x5f
        /*0036*/ 	.short	0x0101


	//----- nvinfo : EIATTR_VRC_CTA_INIT_COUNT
	.align		4
        /*0038*/ 	.byte	0x02, 0x4a
	.zero		1
	.zero		1


	//----- nvinfo : EIATTR_EXIT_INSTR_OFFSETS
	.align		4
        /*003c*/ 	.byte	0x04, 0x1c
        /*003e*/ 	.short	(.L_421 - .L_420)


	//   ....[0]....
.L_420:
        /*0040*/ 	.word	0x00000210


	//   ....[1]....
        /*0044*/ 	.word	0x00000460


	//   ....[2]....
        /*0048*/ 	.word	0x000004b0


	//----- nvinfo : EIATTR_CBANK_PARAM_SIZE
	.align		4
.L_421:
        /*004c*/ 	.byte	0x03, 0x19
        /*004e*/ 	.short	0x0010


	//----- nvinfo : EIATTR_PARAM_CBANK
	.align		4
        /*0050*/ 	.byte	0x04, 0x0a
        /*0052*/ 	.short	(.L_423 - .L_422)
	.align		4
.L_422:
        /*0054*/ 	.word	index@(.nv.constant0._Z13cuda_asum_fltILj512EEvPfS0_)
        /*0058*/ 	.short	0x0380
        /*005a*/ 	.short	0x0010


	//----- nvinfo : EIATTR_SW_WAR
	.align		4
.L_423:
        /*005c*/ 	.byte	0x04, 0x36
        /*005e*/ 	.short	(.L_425 - .L_424)
.L_424:
        /*0060*/ 	.word	0x00000008
.L_425:


//--------------------- .nv.info._Z13cuda_asum_fltILj1024EEvPfS0_ --------------------------
	.section	.nv.info._Z13cuda_asum_fltILj1024EEvPfS0_,"",@"SHT_CUDA_INFO"
	.sectionflags	@""
	.align	4


	//----- nvinfo : EIATTR_CUDA_API_VERSION
	.align		4
        /*0000*/ 	.byte	0x04, 0x37
        /*0002*/ 	.short	(.L_427 - .L_426)
.L_426:
        /*0004*/ 	.word	0x00000082


	//----- nvinfo : EIATTR_KPARAM_INFO
	.align		4
.L_427:
        /*0008*/ 	.byte	0x04, 0x17
        /*000a*/ 	.short	(.L_429 - .L_428)
.L_428:
        /*000c*/ 	.word	0x00000000
        /*0010*/ 	.short	0x0001
        /*0012*/ 	.short	0x0008
        /*0014*/ 	.byte	0x00, 0xf5, 0x21, 0x00


	//----- nvinfo : EIATTR_KPARAM_INFO
	.align		4
.L_429:
        /*0018*/ 	.byte	0x04, 0x17
        /*001a*/ 	.short	(.L_431 - .L_430)
.L_430:
        /*001c*/ 	.word	0x00000000
        /*0020*/ 	.short	0x0000
        /*0022*/ 	.short	0x0000
        /*0024*/ 	.byte	0x00, 0xf5, 0x21, 0x00


	//----- nvinfo : EIATTR_SPARSE_MMA_MASK
	.align		4
.L_431:
        /*0028*/ 	.byte	0x03, 0x50
        /*002a*/ 	.short	0x0000


	//----- nvinfo : EIATTR_MAXREG_COUNT
	.align		4
        /*002c*/ 	.byte	0x03, 0x1b
        /*002e*/ 	.short	0x00ff


	//----- nvinfo : EIATTR_NUM_BARRIERS
	.align		4
        /*0030*/ 	.byte	0x02, 0x4c
        /*0032*/ 	.byte	0x01
	.zero		1


	//----- nvinfo : EIATTR_MERCURY_ISA_VERSION
	.align		4
        /*0034*/ 	.byte	0x03, 0x5f
        /*0036*/ 	.short	0x0101


	//----- nvinfo : EIATTR_VRC_CTA_INIT_COUNT
	.align		4
        /*0038*/ 	.byte	0x02, 0x4a
	.zero		1
	.zero		1


	//----- nvinfo : EIATTR_EXIT_INSTR_OFFSETS
	.align		4
        /*003c*/ 	.byte	0x04, 0x1c
        /*003e*/ 	.short	(.L_433 - .L_432)


	//   ....[0]....
.L_432:
        /*0040*/ 	.word	0x00000270


	//   ....[1]....
        /*0044*/ 	.word	0x000004c0


	//   ....[2]....
        /*0048*/ 	.word	0x00000510


	//----- nvinfo : EIATTR_CBANK_PARAM_SIZE
	.align		4
.L_433:
        /*004c*/ 	.byte	0x03, 0x19
        /*004e*/ 	.short	0x0010


	//----- nvinfo : EIATTR_PARAM_CBANK
	.align		4
        /*0050*/ 	.byte	0x04, 0x0a
        /*0052*/ 	.short	(.L_435 - .L_434)
	.align		4
.L_434:
        /*0054*/ 	.word	index@(.nv.constant0._Z13cuda_asum_fltILj1024EEvPfS0_)
        /*0058*/ 	.short	0x0380
        /*005a*/ 	.short	0x0010


	//----- nvinfo : EIATTR_SW_WAR
	.align		4
.L_435:
        /*005c*/ 	.byte	0x04, 0x36
        /*005e*/ 	.short	(.L_437 - .L_436)
.L_436:
        /*0060*/ 	.word	0x00000008
.L_437:


//--------------------- .nv.info._Z13cuda_asum_intILj1EEvPiS0_ --------------------------
	.section	.nv.info._Z13cuda_asum_intILj1EEvPiS0_,"",@"SHT_CUDA_INFO"
	.sectionflags	@""
	.align	4


	//----- nvinfo : EIATTR_CUDA_API_VERSION
	.align		4
        /*0000*/ 	.byte	0x04, 0x37
        /*0002*/ 	.short	(.L_439 - .L_438)
.L_438:
        /*0004*/ 	.word	0x00000082


	//----- nvinfo : EIATTR_KPARAM_INFO
	.align		4
.L_439:
        /*0008*/ 	.byte	0x04, 0x17
        /*000a*/ 	.short	(.L_441 - .L_440)
.L_440:
        /*000c*/ 	.word	0x00000000
        /*0010*/ 	.short	0x0001
        /*0012*/ 	.short	0x0008
        /*0014*/ 	.byte	0x00, 0xf5, 0x21, 0x00


	//----- nvinfo : EIATTR_KPARAM_INFO
	.align		4
.L_441:
        /*0018*/ 	.byte	0x04, 0x17
        /*001a*/ 	.short	(.L_443 - .L_442)
.L_442:
        /*001c*/ 	.word	0x00000000
        /*0020*/ 	.short	0x0000
        /*0022*/ 	.short	0x0000
        /*0024*/ 	.byte	0x00, 0xf5, 0x21, 0x00


	//----- nvinfo : EIATTR_SPARSE_MMA_MASK
	.align		4
.L_443:
        /*0028*/ 	.byte	0x03, 0x50
        /*002a*/ 	.short	0x0000


	//----- nvinfo : EIATTR_MAXREG_COUNT
	.align		4
        /*002c*/ 	.byte	0x03, 0x1b
        /*002e*/ 	.short	0x00ff


	//----- nvinfo : EIATTR_NUM_BARRIERS
	.align		4
        /*0030*/ 	.byte	0x02, 0x4c
        /*0032*/ 	.byte	0x01
	.zero		1


	//----- nvinfo : EIATTR_MERCURY_ISA_VERSION
	.align		4
        /*0034*/ 	.byte	0x03, 0x5f
        /*0036*/ 	.short	0x0101


	//----- nvinfo : EIATTR_VRC_CTA_INIT_COUNT
	.align		4
        /*0038*/ 	.byte	0x02, 0x4a
	.zero		1
	.zero		1


	//----- nvinfo : EIATTR_EXIT_INSTR_OFFSETS
	.align		4
        /*003c*/ 	.byte	0x04, 0x1c
        /*003e*/ 	.short	(.L_445 - .L_444)


	//   ....[0]....
.L_444:
        /*0040*/ 	.word	0x00000150


	//   ....[1]....
        /*0044*/ 	.word	0x000001a0


	//----- nvinfo : EIATTR_CBANK_PARAM_SIZE
	.align		4
.L_445:
        /*0048*/ 	.byte	0x03, 0x19
        /*004a*/ 	.short	0x0010


	//----- nvinfo : EIATTR_PARAM_CBANK
	.align		4
        /*004c*/ 	.byte	0x04, 0x0a
        /*004e*/ 	.short	(.L_447 - .L_446)
	.align		4
.L_446:
        /*0050*/ 	.word	index@(.nv.constant0._Z13cuda_asum_intILj1EEvPiS0_)
        /*0054*/ 	.short	0x0380
        /*0056*/ 	.short	0x0010


	//----- nvinfo : EIATTR_SW_WAR
	.align		4
.L_447:
        /*0058*/ 	.byte	0x04, 0x36
        /*005a*/ 	.short	(.L_449 - .L_448)
.L_448:
        /*005c*/ 	.word	0x00000008
.L_449:


//--------------------- .nv.info._Z13cuda_asum_intILj2EEvPiS0_ --------------------------
	.section	.nv.info._Z13cuda_asum_intILj2EEvPiS0_,"",@"SHT_CUDA_INFO"
	.sectionflags	@""
	.align	4


	//----- nvinfo : EIATTR_CUDA_API_VERSION
	.align		4
        /*0000*/ 	.byte	0x04, 0x37
        /*0002*/ 	.short	(.L_451 - .L_450)
.L_450:
        /*0004*/ 	.word	0x00000082


	//----- nvinfo : EIATTR_KPARAM_INFO
	.align		4
.L_451:
        /*0008*/ 	.byte	0x04, 0x17
        /*000a*/ 	.short	(.L_453 - .L_452)
.L_452:
        /*000c*/ 	.word	0x00000000
        /*0010*/ 	.short	0x0001
        /*0012*/ 	.short	0x0008
        /*0014*/ 	.byte	0x00, 0xf5, 0x21, 0x00


	//----- nvinfo : EIATTR_KPARAM_INFO
	.align		4
.L_453:
        /*0018*/ 	.byte	0x04, 0x17
        /*001a*/ 	.short	(.L_455 - .L_454)
.L_454:
        /*001c*/ 	.word	0x00000000
        /*0020*/ 	.short	0x0000
        /*0022*/ 	.short	0x0000
        /*0024*/ 	.byte	0x00, 0xf5, 0x21, 0x00


	//----- nvinfo : EIATTR_SPARSE_MMA_MASK
	.align		4
.L_455:
        /*0028*/ 	.byte	0x03, 0x50
        /*002a*/ 	.short	0x0000


	//----- nvinfo : EIATTR_MAXREG_COUNT
	.align		4
        /*002c*/ 	.byte	0x03, 0x1b
        /*002e*/ 	.short	0x00ff


	//----- nvinfo : EIATTR_NUM_BARRIERS
	.align		4
        /*0030*/ 	.byte	0x02, 0x4c
        /*0032*/ 	.byte	0x01
	.zero		1


	//----- nvinfo : EIATTR_MERCURY_ISA_VERSION
	.align		4
        /*0034*/ 	.byte	0x03, 0x5f
        /*0036*/ 	.short	0x0101


	//----- nvinfo : EIATTR_VRC_CTA_INIT_COUNT
	.align		4
        /*0038*/ 	.byte	0x02, 0x4a
	.zero		1
	.zero		1


	//----- nvinfo : EIATTR_EXIT_INSTR_OFFSETS
	.align		4
        /*003c*/ 	.byte	0x04, 0x1c
        /*003e*/ 	.short	(.L_457 - .L_456)


	//   ....[0]....
.L_456:
        /*0040*/ 	.word	0x00000150


	//   ....[1]....
        /*0044*/ 	.word	0x000001b0


	//   ....[2]....
        /*0048*/ 	.word	0x00000200


	//----- nvinfo : EIATTR_CBANK_PARAM_SIZE
	.align		4
.L_457:
        /*004c*/ 	.byte	0x03, 0x19
        /*004e*/ 	.short	0x0010


	//----- nvinfo : EIATTR_PARAM_CBANK
	.align		4
        /*0050*/ 	.byte	0x04, 0x0a
        /*0052*/ 	.short	(.L_459 - .L_458)
	.align		4
.L_458:
        /*0054*/ 	.word	index@(.nv.constant0._Z13cuda_asum_intILj2EEvPiS0_)
        /*0058*/ 	.short	0x0380
        /*005a*/ 	.short	0x0010


	//----- nvinfo : EIATTR_SW_WAR
	.align		4
.L_459:
        /*005c*/ 	.byte	0x04, 0x36
        /*005e*/ 	.short	(.L_461 - .L_460)
.L_460:
        /*0060*/ 	.word	0x00000008
.L_461:


//--------------------- .nv.info._Z13cuda_asum_intILj4EEvPiS0_ --------------------------
	.section	.nv.info._Z13cuda_asum_intILj4EEvPiS0_,"",@"SHT_CUDA_INFO"
	.sectionflags	@""
	.align	4


	//----- nvinfo : EIATTR_CUDA_API_VERSION
	.align		4
        /*0000*/ 	.byte	0x04, 0x37
        /*0002*/ 	.short	(.L_463 - .L_462)
.L_462:
        /*0004*/ 	.word	0x00000082


	//----- nvinfo : EIATTR_KPARAM_INFO
	.align		4
.L_463:
        /*0008*/ 	.byte	0x04, 0x17
        /*000a*/ 	.short	(.L_465 - .L_464)
.L_464:
        /*000c*/ 	.word	0x00000000
        /*0010*/ 	.short	0x0001
        /*0012*/ 	.short	0x0008
        /*0014*/ 	.byte	0x00, 0xf5, 0x21, 0x00


	//----- nvinfo : EIATTR_KPARAM_INFO
	.align		4
.L_465:
        /*0018*/ 	.byte	0x04, 0x17
        /*001a*/ 	.short	(.L_467 - .L_466)
.L_466:
        /*001c*/ 	.word	0x00000000
        /*0020*/ 	.short	0x0000
        /*0022*/ 	.short	0x0000
        /*0024*/ 	.byte	0x00, 0xf5, 0x21, 0x00


	//----- nvinfo : EIATTR_SPARSE_MMA_MASK
	.align		4
.L_467:
        /*0028*/ 	.byte	0x03, 0x50
        /*002a*/ 	.short	0x0000


	//----- nvinfo : EIATTR_MAXREG_COUNT
	.align		4
        /*002c*/ 	.byte	0x03, 0x1b
        /*002e*/ 	.short	0x00ff


	//----- nvinfo : EIATTR_NUM_BARRIERS
	.align		4
        /*0030*/ 	.byte	0x02, 0x4c
        /*0032*/ 	.byte	0x01
	.zero		1


	//----- nvinfo : EIATTR_MERCURY_ISA_VERSION
	.align		4
        /*0034*/ 	.byte	0x03, 0x5f
        /*0036*/ 	.short	0x0101


	//----- nvinfo : EIATTR_VRC_CTA_INIT_COUNT
	.align		4
        /*0038*/ 	.byte	0x02, 0x4a
	.zero		1
	.zero		1


	//----- nvinfo : EIATTR_EXIT_INSTR_OFFSETS
	.align		4
        /*003c*/ 	.byte	0x04, 0x1c
        /*003e*/ 	.short	(.L_469 - .L_468)


	//   ....[0]....
.L_468:
        /*0040*/ 	.word	0x00000150


	//   ....[1]....
        /*0044*/ 	.word	0x000001c0


	//   ....[2]....
        /*0048*/ 	.word	0x00000210


	//----- nvinfo : EIATTR_CBANK_PARAM_SIZE
	.align		4
.L_469:
        /*004c*/ 	.byte	0x03, 0x19
        /*004e*/ 	.short	0x0010


	//----- nvinfo : EIATTR_PARAM_CBANK
	.align		4
        /*0050*/ 	.byte	0x04, 0x0a
        /*0052*/ 	.short	(.L_471 - .L_470)
	.align		4
.L_470:
        /*0054*/ 	.word	index@(.nv.constant0._Z13cuda_asum_intILj4EEvPiS0_)
        /*0058*/ 	.short	0x0380
        /*005a*/ 	.short	0x0010


	//----- nvinfo : EIATTR_SW_WAR
	.align		4
.L_471:
        /*005c*/ 	.byte	0x04, 0x36
        /*005e*/ 	.short	(.L_473 - .L_472)
.L_472:
        /*0060*/ 	.word	0x00000008
.L_473:


//--------------------- .nv.info._Z13cuda_asum_intILj8EEvPiS0_ --------------------------
	.section	.nv.info._Z13cuda_asum_intILj8EEvPiS0_,"",@"SHT_CUDA_INFO"
	.sectionflags	@""
	.align	4


	//----- nvinfo : EIATTR_CUDA_API_VERSION
	.align		4
        /*0000*/ 	.byte	0x04, 0x37
        /*0002*/ 	.short	(.L_475 - .L_474)
.L_474:
        /*0004*/ 	.word	0x00000082


	//----- nvinfo : EIATTR_KPARAM_INFO
	.align		4
.L_475:
        /*0008*/ 	.byte	0x04, 0x17
        /*000a*/ 	.short	(.L_477 - .L_476)
.L_476:
        /*000c*/ 	.word	0x00000000
        /*0010*/ 	.short	0x0001
        /*0012*/ 	.short	0x0008
        /*0014*/ 	.byte	0x00, 0xf5, 0x21, 0x00


	//----- nvinfo : EIATTR_KPARAM_INFO
	.align		4
.L_477:
        /*0018*/ 	.byte	0x04, 0x17
        /*001a*/ 	.short	(.L_479 - .L_478)
.L_478:
        /*001c*/ 	.word	0x00000000
        /*0020*/ 	.short	0x0000
        /*0022*/ 	.short	0x0000
        /*0024*/ 	.byte	0x00, 0xf5, 0x21, 0x00


	//----- nvinfo : EIATTR_SPARSE_MMA_MASK
	.align		4
.L_479:
        /*0028*/ 	.byte	0x03, 0x50
        /*002a*/ 	.short	0x0000


	//----- nvinfo : EIATTR_MAXREG_COUNT
	.align		4
        /*002c*/ 	.byte	0x03, 0x1b
        /*002e*/ 	.short	0x00ff


	//----- nvinfo : EIATTR_NUM_BARRIERS
	.align		4
        /*0030*/ 	.byte	0x02, 0x4c
        /*0032*/ 	.byte	0x01
	.zero		1


	//----- nvinfo : EIATTR_MERCURY_ISA_VERSION
	.align		4
        /*0034*/ 	.byte	0x03, 0x5f
        /*0036*/ 	.short	0x0101


	//----- nvinfo : EIATTR_VRC_CTA_INIT_COUNT
	.align		4
        /*0038*/ 	.byte	0x02, 0x4a
	.zero		1
	.zero		1


	//----- nvinfo : EIATTR_EXIT_INSTR_OFFSETS
	.align		4
        /*003c*/ 	.byte	0x04, 0x1c
        /*003e*/ 	.short	(.L_481 - .L_480)


	//   ....[0]....
.L_480:
        /*0040*/ 	.word	0x00000150


	//   ....[1]....
        /*0044*/ 	.word	0x000001e0


	//   ....[2]....
        /*0048*/ 	.word	0x00000230


	//----- nvinfo : EIATTR_CBANK_PARAM_SIZE
	.align		4
.L_481:
        /*004c*/ 	.byte	0x03, 0x19
        /*004e*/ 	.short	0x0010


	//----- nvinfo : EIATTR_PARAM_CBANK
	.align		4
        /*0050*/ 	.byte	0x04, 0x0a
        /*0052*/ 	.short	(.L_483 - .L_482)
	.align		4
.L_482:
        /*0054*/ 	.word	index@(.nv.constant0._Z13cuda_asum_intILj8EEvPiS0_)
        /*0058*/ 	.short	0x0380
        /*005a*/ 	.short	0x0010


	//----- nvinfo : EIATTR_SW_WAR
	.align		4
.L_483:
        /*005c*/ 	.byte	0x04, 0x36
        /*005e*/ 	.short	(.L_485 - .L_484)
.L_484:
        /*0060*/ 	.word	0x00000008
.L_485:


//--------------------- .nv.info._Z13cuda_asum_intILj16EEvPiS0_ --------------------------
	.section	.nv.info._Z13cuda_asum_intILj16EEvPiS0_,"",@"SHT_CUDA_INFO"
	.sectionflags	@""
	.align	4


	//----- nvinfo : EIATTR_CUDA_API_VERSION
	.align		4
        /*0000*/ 	.byte	0x04, 0x37
        /*0002*/ 	.short	(.L_487 - .L_486)
.L_486:
        /*0004*/ 	.word	0x00000082


	//----- nvinfo : EIATTR_KPARAM_INFO
	.align		4
.L_487:
        /*0008*/ 	.byte	0x04, 0x17
        /*000a*/ 	.short	(.L_489 - .L_488)
.L_488:
        /*000c*/ 	.word	0x00000000
        /*0010*/ 	.short	0x0001
        /*0012*/ 	.short	0x0008
        /*0014*/ 	.byte	0x00, 0xf5, 0x21, 0x00


	//----- nvinfo : EIATTR_KPARAM_INFO
	.align		4
.L_489:
        /*0018*/ 	.byte	0x04, 0x17
        /*001a*/ 	.short	(.L_491 - .L_490)
.L_490:
        /*001c*/ 	.word	0x00000000
        /*0020*/ 	.short	0x0000
        /*0022*/ 	.short	0x0000
        /*0024*/ 	.byte	0x00, 0xf5, 0x21, 0x00


	//----- nvinfo : EIATTR_SPARSE_MMA_MASK
	.align		4
.L_491:
        /*0028*/ 	.byte	0x03, 0x50
        /*002a*/ 	.short	0x0000


	//----- nvinfo : EIATTR_MAXREG_COUNT
	.align		4
        /*002c*/ 	.byte	0x03, 0x1b
        /*002e*/ 	.short	0x00ff


	//----- nvinfo : EIATTR_NUM_BARRIERS
	.align		4
        /*0030*/ 	.byte	0x02, 0x4c
        /*0032*/ 	.byte	0x01
	.zero		1


	//----- nvinfo : EIATTR_MERCURY_ISA_VERSION
	.align		4
        /*0034*/ 	.byte	0x03, 0x5f
        /*0036*/ 	.short	0x0101


	//----- nvinfo : EIATTR_VRC_CTA_INIT_COUNT
	.align		4
        /*0038*/ 	.byte	0x02, 0x4a
	.zero		1
	.zero		1


	//----- nvinfo : EIATTR_EXIT_INSTR_OFFSETS
	.align		4
        /*003c*/ 	.byte	0x04, 0x1c
        /*003e*/ 	.short	(.L_493 - .L_492)


	//   ....[0]....
.L_492:
        /*0040*/ 	.word	0x00000150


	//   ....[1]....
        /*0044*/ 	.word	0x000001f0


	//   ....[2]....
        /*0048*/ 	.word	0x00000240


	//----- nvinfo : EIATTR_CBANK_PARAM_SIZE
	.align		4
.L_493:
        /*004c*/ 	.byte	0x03, 0x19
        /*004e*/ 	.short	0x0010


	//----- nvinfo : EIATTR_PARAM_CBANK
	.align		4
        /*0050*/ 	.byte	0x04, 0x0a
        /*0052*/ 	.short	(.L_495 - .L_494)
	.align		4
.L_494:
        /*0054*/ 	.word	index@(.nv.constant0._Z13cuda_asum_intILj16EEvPiS0_)
        /*0058*/ 	.short	0x0380
        /*005a*/ 	.short	0x0010


	//----- nvinfo : EIATTR_SW_WAR
	.align		4
.L_495:
        /*005c*/ 	.byte	0x04, 0x36
        /*005e*/ 	.short	(.L_497 - .L_496)
.L_496:
        /*0060*/ 	.word	0x00000008
.L_497:


//--------------------- .nv.info._Z13cuda_asum_intILj32EEvPiS0_ --------------------------
	.section	.nv.info._Z13cuda_asum_intILj32EEvPiS0_,"",@"SHT_CUDA_INFO"
	.sectionflags	@""
	.align	4


	//----- nvinfo : EIATTR_CUDA_API_VERSION
	.align		4
        /*0000*/ 	.byte	0x04, 0x37
        /*0002*/ 	.short	(.L_499 - .L_498)
.L_498:
        /*0004*/ 	.word	0x00000082


	//----- nvinfo : EIATTR_KPARAM_INFO
	.align		4
.L_499:
        /*0008*/ 	.byte	0x04, 0x17
        /*000a*/ 	.short	(.L_501 - .L_500)
.L_500:
        /*000c*/ 	.word	0x00000000
        /*0010*/ 	.short	0x0001
        /*0012*/ 	.short	0x0008
        /*0014*/ 	.byte	0x00, 0xf5, 0x21, 0x00


	//----- nvinfo : EIATTR_KPARAM_INFO
	.align		4
.L_501:
        /*0018*/ 	.byte	0x04, 0x17
        /*001a*/ 	.short	(.L_503 - .L_502)
.L_502:
        /*001c*/ 	.word	0x00000000
        /*0020*/ 	.short	0x0000
        /*0022*/ 	.short	0x0000
        /*0024*/ 	.byte	0x00, 0xf5, 0x21, 0x00


	//----- nvinfo : EIATTR_SPARSE_MMA_MASK
	.align		4
.L_503:
        /*0028*/ 	.byte	0x03, 0x50
        /*002a*/ 	.short	0x0000


	//----- nvinfo : EIATTR_MAXREG_COUNT
	.align		4
        /*002c*/ 	.byte	0x03, 0x1b
        /*002e*/ 	.short	0x00ff


	//----- nvinfo : EIATTR_NUM_BARRIERS
	.align		4
        /*0030*/ 	.byte	0x02, 0x4c
        /*0032*/ 	.byte	0x01
	.zero		1


	//----- nvinfo : EIATTR_MERCURY_ISA_VERSION
	.align		4
        /*0034*/ 	.byte	0x03, 0x5f
        /*0036*/ 	.short	0x0101


	//----- nvinfo : EIATTR_VRC_CTA_INIT_COUNT
	.align		4
        /*0038*/ 	.byte	0x02, 0x4a
	.zero		1
	.zero		1


	//----- nvinfo : EIATTR_EXIT_INSTR_OFFSETS
	.align		4
        /*003c*/ 	.byte	0x04, 0x1c
        /*003e*/ 	.short	(.L_505 - .L_504)


	//   ....[0]....
.L_504:
        /*0040*/ 	.word	0x00000150


	//   ....[1]....
        /*0044*/ 	.word	0x00000210


	//   ....[2]....
        /*0048*/ 	.word	0x00000260


	//----- nvinfo : EIATTR_CBANK_PARAM_SIZE
	.align		4
.L_505:
        /*004c*/ 	.byte	0x03, 0x19
        /*004e*/ 	.short	0x0010


	//----- nvinfo : EIATTR_PARAM_CBANK
	.align		4
        /*0050*/ 	.byte	0x04, 0x0a
        /*0052*/ 	.short	(.L_507 - .L_506)
	.align		4
.L_506:
        /*0054*/ 	.word	index@(.nv.constant0._Z13cuda_asum_intILj32EEvPiS0_)
        /*0058*/ 	.short	0x0380
        /*005a*/ 	.short	0x0010


	//----- nvinfo : EIATTR_SW_WAR
	.align		4
.L_507:
        /*005c*/ 	.byte	0x04, 0x36
        /*005e*/ 	.short	(.L_509 - .L_508)
.L_508:
        /*0060*/ 	.word	0x00000008
.L_509:


//--------------------- .nv.info._Z13cuda_asum_intILj64EEvPiS0_ --------------------------
	.section	.nv.info._Z13cuda_asum_intILj64EEvPiS0_,"",@"SHT_CUDA_INFO"
	.sectionflags	@""
	.align	4


	//----- nvinfo : EIATTR_CUDA_API_VERSION
	.align		4
        /*0000*/ 	.byte	0x04, 0x37
        /*0002*/ 	.short	(.L_511 - .L_510)
.L_510:
        /*0004*/ 	.word	0x00000082


	//----- nvinfo : EIATTR_KPARAM_INFO
	.align		4
.L_511:
        /*0008*/ 	.byte	0x04, 0x17
        /*000a*/ 	.short	(.L_513 - .L_512)
.L_512:
        /*000c*/ 	.word	0x00000000
        /*0010*/ 	.short	0x0001
        /*0012*/ 	.short	0x0008
        /*0014*/ 	.byte	0x00, 0xf5, 0x21, 0x00


	//----- nvinfo : EIATTR_KPARAM_INFO
	.align		4
.L_513:
        /*0018*/ 	.byte	0x04, 0x17
        /*001a*/ 	.short	(.L_515 - .L_514)
.L_514:
        /*001c*/ 	.word	0x00000000
        /*0020*/ 	.short	0x0000
        /*0022*/ 	.short	0x0000
        /*0024*/ 	.byte	0x00, 0xf5, 0x21, 0x00


	//----- nvinfo : EIATTR_SPARSE_MMA_MASK
	.align		4
.L_515:
        /*0028*/ 	.byte	0x03, 0x50
        /*002a*/ 	.short	0x0000


	//----- nvinfo : EIATTR_MAXREG_COUNT
	.align		4
        /*002c*/ 	.byte	0x03, 0x1b
        /*002e*/ 	.short	0x00ff


	//----- nvinfo : EIATTR_NUM_BARRIERS
	.align		4
        /*0030*/ 	.byte	0x02, 0x4c
        /*0032*/ 	.byte	0x01
	.zero		1


	//----- nvinfo : EIATTR_MERCURY_ISA_VERSION
	.align		4
        /*0034*/ 	.byte	0x03, 0x5f
        /*0036*/ 	.short	0x0101


	//----- nvinfo : EIATTR_VRC_CTA_INIT_COUNT
	.align		4
        /*0038*/ 	.byte	0x02, 0x4a
	.zero		1
	.zero		1


	//----- nvinfo : EIATTR_EXIT_INSTR_OFFSETS
	.align		4
        /*003c*/ 	.byte	0x04, 0x1c
        /*003e*/ 	.short	(.L_517 - .L_516)


	//   ....[0]....
.L_516:
        /*0040*/ 	.word	0x00000150


	//   ....[1]....
        /*0044*/ 	.word	0x00000220


	//   ....[2]....
        /*0048*/ 	.word	0x00000270


	//----- nvinfo : EIATTR_CBANK_PARAM_SIZE
	.align		4
.L_517:
        /*004c*/ 	.byte	0x03, 0x19
        /*004e*/ 	.short	0x0010


	//----- nvinfo : EIATTR_PARAM_CBANK
	.align		4
        /*0050*/ 	.byte	0x04, 0x0a
        /*0052*/ 	.short	(.L_519 - .L_518)
	.align		4
.L_518:
        /*0054*/ 	.word	index@(.nv.constant0._Z13cuda_asum_intILj64EEvPiS0_)
        /*0058*/ 	.short	0x0380
        /*005a*/ 	.short	0x0010


	//----- nvinfo : EIATTR_SW_WAR
	.align		4
.L_519:
        /*005c*/ 	.byte	0x04, 0x36
        /*005e*/ 	.short	(.L_521 - .L_520)
.L_520:
        /*0060*/ 	.word	0x00000008
.L_521:


//--------------------- .nv.info._Z13cuda_asum_intILj128EEvPiS0_ --------------------------
	.section	.nv.info._Z13cuda_asum_intILj128EEvPiS0_,"",@"SHT_CUDA_INFO"
	.sectionflags	@""
	.align	4


	//----- nvinfo : EIATTR_CUDA_API_VERSION
	.align		4
        /*0000*/ 	.byte	0x04, 0x37
        /*0002*/ 	.short	(.L_523 - .L_522)
.L_522:
        /*0004*/ 	.word	0x00000082


	//----- nvinfo : EIATTR_KPARAM_INFO
	.align		4
.L_523:
        /*0008*/ 	.byte	0x04, 0x17
        /*000a*/ 	.short	(.L_525 - .L_524)
.L_524:
        /*000c*/ 	.word	0x00000000
        /*0010*/ 	.short	0x0001
        /*0012*/ 	.short	0x0008
        /*0014*/ 	.byte	0x00, 0xf5, 0x21, 0x00


	//----- nvinfo : EIATTR_KPARAM_INFO
	.align		4
.L_525:
        /*0018*/ 	.byte	0x04, 0x17
        /*001a*/ 	.short	(.L_527 - .L_526)
.L_526:
        /*001c*/ 	.word	0x00000000
        /*0020*/ 	.short	0x0000
        /*0022*/ 	.short	0x0000
        /*0024*/ 	.byte	0x00, 0xf5, 0x21, 0x00


	//----- nvinfo : EIATTR_SPARSE_MMA_MASK
	.align		4
.L_527:
        /*0028*/ 	.byte	0x03, 0x50
        /*002a*/ 	.short	0x0000


	//----- nvinfo : EIATTR_MAXREG_COUNT
	.align		4
        /*002c*/ 	.byte	0x03, 0x1b
        /*002e*/ 	.short	0x00ff


	//----- nvinfo : EIATTR_NUM_BARRIERS
	.align		4
        /*0030*/ 	.byte	0x02, 0x4c
        /*0032*/ 	.byte	0x01
	.zero		1


	//----- nvinfo : EIATTR_MERCURY_ISA_VERSION
	.align		4
        /*0034*/ 	.byte	0x03, 0x5f
        /*0036*/ 	.short	0x0101


	//----- nvinfo : EIATTR_VRC_CTA_INIT_COUNT
	.align		4
        /*0038*/ 	.byte	0x02, 0x4a
	.zero		1
	.zero		1


	//----- nvinfo : EIATTR_EXIT_INSTR_OFFSETS
	.align		4
        /*003c*/ 	.byte	0x04, 0x1c
        /*003e*/ 	.short	(.L_529 - .L_528)


	//   ....[0]....
.L_528:
        /*0040*/ 	.word	0x000001b0


	//   ....[1]....
        /*0044*/ 	.word	0x00000280


	//   ....[2]....
        /*0048*/ 	.word	0x000002d0


	//----- nvinfo : EIATTR_CBANK_PARAM_SIZE
	.align		4
.L_529:
        /*004c*/ 	.byte	0x03, 0x19
        /*004e*/ 	.short	0x0010


	//----- nvinfo : EIATTR_PARAM_CBANK
	.align		4
        /*0050*/ 	.byte	0x04, 0x0a
        /*0052*/ 	.short	(.L_531 - .L_530)
	.align		4
.L_530:
        /*0054*/ 	.word	index@(.nv.constant0._Z13cuda_asum_intILj128EEvPiS0_)
        /*0058*/ 	.short	0x0380
        /*005a*/ 	.short	0x0010


	//----- nvinfo : EIATTR_SW_WAR
	.align		4
.L_531:
        /*005c*/ 	.byte	0x04, 0x36
        /*005e*/ 	.short	(.L_533 - .L_532)
.L_532:
        /*0060*/ 	.word	0x00000008
.L_533:


//--------------------- .nv.info._Z13cuda_asum_intILj256EEvPiS0_ --------------------------
	.section	.nv.info._Z13cuda_asum_intILj256EEvPiS0_,"",@"SHT_CUDA_INFO"
	.sectionflags	@""
	.align	4


	//----- nvinfo : EIATTR_CUDA_API_VERSION
	.align		4
        /*0000*/ 	.byte	0x04, 0x37
        /*0002*/ 	.short	(.L_535 - .L_534)
.L_534:
        /*0004*/ 	.word	0x00000082


	//----- nvinfo : EIATTR_KPARAM_INFO
	.align		4
.L_535:
        /*0008*/ 	.byte	0x04, 0x17
        /*000a*/ 	.short	(.L_537 - .L_536)
.L_536:
        /*000c*/ 	.word	0x00000000
        /*0010*/ 	.short	0x0001
        /*0012*/ 	.short	0x0008
        /*0014*/ 	.byte	0x00, 0xf5, 0x21, 0x00


	//----- nvinfo : EIATTR_KPARAM_INFO
	.align		4
.L_537:
        /*0018*/ 	.byte	0x04, 0x17
        /*001a*/ 	.short	(.L_539 - .L_538)
.L_538:
        /*001c*/ 	.word	0x00000000
        /*0020*/ 	.short	0x0000
        /*0022*/ 	.short	0x0000
        /*0024*/ 	.byte	0x00, 0xf5, 0x21, 0x00


	//----- nvinfo : EIATTR_SPARSE_MMA_MASK
	.align		4
.L_539:
        /*0028*/ 	.byte	0x03, 0x50
        /*002a*/ 	.short	0x0000


	//----- nvinfo : EIATTR_MAXREG_COUNT
	.align		4
        /*002c*/ 	.byte	0x03, 0x1b
        /*002e*/ 	.short	0x00ff


	//----- nvinfo : EIATTR_NUM_BARRIERS
	.align		4
        /*0030*/ 	.byte	0x02, 0x4c
        /*0032*/ 	.byte	0x01
	.zero		1


	//----- nvinfo : EIATTR_MERCURY_ISA_VERSION
	.align		4
        /*0034*/ 	.byte	0x03, 0x5f
        /*0036*/ 	.short	0x0101


	//----- nvinfo : EIATTR_VRC_CTA_INIT_COUNT
	.align		4
        /*0038*/ 	.byte	0x02, 0x4a
	.zero		1
	.zero		1


	//----- nvinfo : EIATTR_EXIT_INSTR_OFFSETS
	.align		4
        /*003c*/ 	.byte	0x04, 0x1c
        /*003e*/ 	.short	(.L_541 - .L_540)


	//   ....[0]....
.L_540:
        /*0040*/ 	.word	0x00000210


	//   ....[1]....
        /*0044*/ 	.word	0x000002e0


	//   ....[2]....
        /*0048*/ 	.word	0x00000330


	//----- nvinfo : EIATTR_CBANK_PARAM_SIZE
	.align		4
.L_541:
        /*004c*/ 	.byte	0x03, 0x19
        /*004e*/ 	.short	0x0010


	//----- nvinfo : EIATTR_PARAM_CBANK
	.align		4
        /*0050*/ 	.byte	0x04, 0x0a
        /*0052*/ 	.short	(.L_543 - .L_542)
	.align		4
.L_542:
        /*0054*/ 	.word	index@(.nv.constant0._Z13cuda_asum_intILj256EEvPiS0_)
        /*0058*/ 	.short	0x0380
        /*005a*/ 	.short	0x0010


	//----- nvinfo : EIATTR_SW_WAR
	.align		4
.L_543:
        /*005c*/ 	.byte	0x04, 0x36
        /*005e*/ 	.short	(.L_545 - .L_544)
.L_544:
        /*0060*/ 	.word	0x00000008
.L_545:


//--------------------- .nv.info._Z13cuda_asum_intILj512EEvPiS0_ --------------------------
	.section	.nv.info._Z13cuda_asum_intILj512EEvPiS0_,"",@"SHT_CUDA_INFO"
	.sectionflags	@""
	.align	4


	//----- nvinfo : EIATTR_CUDA_API_VERSION
	.align		4
        /*0000*/ 	.byte	0x04, 0x37
        /*0002*/ 	.short	(.L_547 - .L_546)
.L_546:
        /*0004*/ 	.word	0x00000082


	//----- nvinfo : EIATTR_KPARAM_INFO
	.align		4
.L_547:
        /*0008*/ 	.byte	0x04, 0x17
        /*000a*/ 	.short	(.L_549 - .L_548)
.L_548:
        /*000c*/ 	.word	0x00000000
        /*0010*/ 	.short	0x0001
        /*0012*/ 	.short	0x0008
        /*0014*/ 	.byte	0x00, 0xf5, 0x21, 0x00


	//----- nvinfo : EIATTR_KPARAM_INFO
	.align		4
.L_549:
        /*0018*/ 	.byte	0x04, 0x17
        /*001a*/ 	.short	(.L_551 - .L_550)
.L_550:
        /*001c*/ 	.word	0x00000000
        /*0020*/ 	.short	0x0000
        /*0022*/ 	.short	0x0000
        /*0024*/ 	.byte	0x00, 0xf5, 0x21, 0x00


	//----- nvinfo : EIATTR_SPARSE_MMA_MASK
	.align		4
.L_551:
        /*0028*/ 	.byte	0x03, 0x50
        /*002a*/ 	.short	0x0000


	//----- nvinfo : EIATTR_MAXREG_COUNT
	.align		4
        /*002c*/ 	.byte	0x03, 0x1b
        /*002e*/ 	.short	0x00ff


	//----- nvinfo : EIATTR_NUM_BARRIERS
	.align		4
        /*0030*/ 	.byte	0x02, 0x4c
        /*0032*/ 	.byte	0x01
	.zero		1


	//----- nvinfo : EIATTR_MERCURY_ISA_VERSION
	.align		4
        /*0034*/ 	.byte	0x03, 0x5f
        /*0036*/ 	.short	0x0101


	//----- nvinfo : EIATTR_VRC_CTA_INIT_COUNT
	.align		4
        /*0038*/ 	.byte	0x02, 0x4a
	.zero		1
	.zero		1


	//----- nvinfo : EIATTR_EXIT_INSTR_OFFSETS
	.align		4
        /*003c*/ 	.byte	0x04, 0x1c
        /*003e*/ 	.short	(.L_553 - .L_552)


	//   ....[0]....
.L_552:
        /*0040*/ 	.word	0x00000270


	//   ....[1]....
        /*0044*/ 	.word	0x00000340


	//   ....[2]....
        /*0048*/ 	.word	0x00000390


	//----- nvinfo : EIATTR_CBANK_PARAM_SIZE
	.align		4
.L_553:
        /*004c*/ 	.byte	0x03, 0x19
        /*004e*/ 	.short	0x0010


	//----- nvinfo : EIATTR_PARAM_CBANK
	.align		4
        /*0050*/ 	.byte	0x04, 0x0a
        /*0052*/ 	.short	(.L_555 - .L_554)
	.align		4
.L_554:
        /*0054*/ 	.word	index@(.nv.constant0._Z13cuda_asum_intILj512EEvPiS0_)
        /*0058*/ 	.short	0x0380
        /*005a*/ 	.short	0x0010


	//----- nvinfo : EIATTR_SW_WAR
	.align		4
.L_555:
        /*005c*/ 	.byte	0x04, 0x36
        /*005e*/ 	.short	(.L_557 - .L_556)
.L_556:
        /*0060*/ 	.word	0x00000008
.L_557:


//--------------------- .nv.callgraph             --------------------------
	.section	.nv.callgraph,"",@"SHT_CUDA_CALLGRAPH"
	.align	4
	.sectionentsize	8
	.align		4
        /*0000*/ 	.word	0x00000000
	.align		4
        /*0004*/ 	.word	0xffffffff
	.align		4
        /*0008*/ 	.word	0x00000000
	.align		4
        /*000c*/ 	.word	0xfffffffe
	.align		4
        /*0010*/ 	.word	0x00000000
	.align		4
        /*0014*/ 	.word	0xfffffffd
	.align		4
        /*0018*/ 	.word	0x00000000
	.align		4
        /*001c*/ 	.word	0xfffffffc


//--------------------- .text._Z14cuda_asum_doubILj1EEvPdS0_ --------------------------
	.section	.text._Z14cuda_asum_doubILj1EEvPdS0_,"ax",@progbits
	.align	128
        .global         _Z14cuda_asum_doubILj1EEvPdS0_
        .type           _Z14cuda_asum_doubILj1EEvPdS0_,@function
        .size           _Z14cuda_asum_doubILj1EEvPdS0_,(.L_x_31 - _Z14cuda_asum_doubILj1EEvPdS0_)
        .other          _Z14cuda_asum_doubILj1EEvPdS0_,@"STO_CUDA_ENTRY STV_DEFAULT"
_Z14cuda_asum_doubILj1EEvPdS0_:
.text._Z14cuda_asum_doubILj1EEvPdS0_:
[----:B------:R-:W-:Y:S01]  /*0000*/  LDC R1, c[0x0][0x37c] ;  /* 0x0000df00ff017b82 */ /* 0x000fe20000000800 */
[----:B------:R-:W0:Y:S01]  /*0010*/  S2R R11, SR_CTAID.X ;  /* 0x00000000000b7919 */ /* 0x000e220000002500 */
[----:B------:R-:W0:Y:S06]  /*0020*/  LDCU UR4, c[0x0][0x360] ;  /* 0x00006c00ff0477ac */ /* 0x000e2c0008000800 */
[----:B------:R-:W1:Y:S01]  /*0030*/  LDC.64 R4, c[0x0][0x380] ;  /* 0x0000e000ff047b82 */ /* 0x000e620000000a00 */
[----:B------:R-:W2:Y:S01]  /*0040*/  S2R R9, SR_TID.X ;  /* 0x0000000000097919 */ /* 0x000ea20000002100 */
[----:B------:R-:W3:Y:S01]  /*0050*/  LDCU.64 UR6, c[0x0][0x358] ;  /* 0x00006b00ff0677ac */ /* 0x000ee20008000a00 */
[----:B0-----:R-:W-:-:S05]  /*0060*/  IMAD R0, R11, UR4, RZ ;  /* 0x000000040b007c24 */ /* 0x001fca000f8e02ff */
[----:B--2---:R-:W-:-:S04]  /*0070*/  LEA R3, R0, R9, 0x1 ;  /* 0x0000000900037211 */ /* 0x004fc800078e08ff */
[C---:B------:R-:W-:Y:S01]  /*0080*/  IADD3 R7, PT, PT, R3.reuse, UR4, RZ ;  /* 0x0000000403077c10 */ /* 0x040fe2000fffe0ff */
[----:B-1----:R-:W-:-:S04]  /*0090*/  IMAD.WIDE.U32 R2, R3, 0x8, R4 ;  /* 0x0000000803027825 */ /* 0x002fc800078e0004 */
[----:B------:R-:W-:Y:S02]  /*00a0*/  IMAD.WIDE.U32 R4, R7, 0x8, R4 ;  /* 0x0000000807047825 */ /* 0x000fe400078e0004 */
[----:B---3--:R-:W2:Y:S04]  /*00b0*/  LDG.E.64 R2, desc[UR6][R2.64] ;  /* 0x0000000602027981 */ /* 0x008ea8000c1e1b00 */
[----:B------:R-:W2:Y:S01]  /*00c0*/  LDG.E.64 R4, desc[UR6][R4.64] ;  /* 0x0000000604047981 */ /* 0x000ea2000c1e1b00 */
[----:B------:R-:W0:Y:S01]  /*00d0*/  S2UR UR5, SR_CgaCtaId ;  /* 0x00000000000579c3 */ /* 0x000e220000008800 */
[----:B------:R-:W-:Y:S01]  /*00e0*/  UMOV UR4, 0x400 ;  /* 0x0000040000047882 */ /* 0x000fe20000000000 */
[----:B------:R-:W-:Y:S01]  /*00f0*/  ISETP.NE.AND P0, PT, R9, RZ, PT ;  /* 0x000000ff0900720c */ /* 0x000fe20003f05270 */
[----:B0-----:R-:W-:-:S06]  /*0100*/  ULEA UR4, UR5, UR4, 0x18 ;  /* 0x0000000405047291 */ /* 0x001fcc000f8ec0ff */
[----:B------:R-:W-:Y:S01]  /*0110*/  LEA R9, R9, UR4, 0x3 ;  /* 0x0000000409097c11 */ /* 0x000fe2000f8e18ff */
[----:B--2---:R-:W-:-:S07]  /*0120*/  DADD R6, R2, R4 ;  /* 0x0000000002067229 */ /* 0x004fce0000000004 */
[----:B------:R0:W-:Y:S01]  /*0130*/  STS.64 [R9], R6 ;  /* 0x0000000609007388 */ /* 0x0001e20000000a00 */
[----:B------:R-:W-:Y:S06]  /*0140*/  BAR.SYNC.DEFER_BLOCKING 0x0 ;  /* 0x0000000000007b1d */ /* 0x000fec0000010000 */
[----:B------:R-:W-:Y:S05]  /*0150*/  @P0 EXIT ;  /* 0x000000000000094d */ /* 0x000fea0003800000 */
[----:B------:R-:W1:Y:S01]  /*0160*/  LDS.64 R2, [UR4] ;  /* 0x00000004ff027984 */ /* 0x000e620008000a00 */
[----:B------:R-:W2:Y:S02]  /*0170*/  LDC.64 R4, c[0x0][0x388] ;  /* 0x0000e200ff047b82 */ /* 0x000ea40000000a00 */
[----:B--2---:R-:W-:-:S05]  /*0180*/  IMAD.WIDE.U32 R4, R11, 0x8, R4 ;  /* 0x000000080b047825 */ /* 0x004fca00078e0004 */
[----:B-1----:R-:W-:Y:S01]  /*0190*/  STG.E.64 desc[UR6][R4.64], R2 ;  /* 0x0000000204007986 */ /* 0x002fe2000c101b06 */
[----:B------:R-:W-:Y:S05]  /*01a0*/  EXIT ;  /* 0x000000000000794d */ /* 0x000fea0003800000 */
.L_x_0:
[----:B------:R-:W-:-:S00]  /*01b0*/  BRA `(.L_x_0) ;  /* 0xfffffffc00fc7947 */ /* 0x000fc0000383ffff */
[----:B------:R-:W-:-:S00]  /*01c0*/  NOP ;  /* 0x0000000000007918 */ /* 0x000fc00000000000 */
        /* <DEDUP_REMOVED lines=11> */
.L_x_31:


//--------------------- .text._Z14cuda_asum_doubILj2EEvPdS0_ --------------------------
	.section	.text._Z14cuda_asum_doubILj2EEvPdS0_,"ax",@progbits
	.align	128
        .global         _Z14cuda_asum_doubILj2EEvPdS0_
        .type           _Z14cuda_asum_doubILj2EEvPdS0_,@function
        .size           _Z14cuda_asum_doubILj2EEvPdS0_,(.L_x_32 - _Z14cuda_asum_doubILj2EEvPdS0_)
        .other          _Z14cuda_asum_doubILj2EEvPdS0_,@"STO_CUDA_ENTRY STV_DEFAULT"
_Z14cuda_asum_doubILj2EEvPdS0_:
.text._Z14cuda_asum_doubILj2EEvPdS0_:
        /* <DEDUP_REMOVED lines=15> */
[----:B------:R-:W-:Y:S01]  /*00f0*/  ISETP.GT.U32.AND P0, PT, R11, 0x1f, PT ;  /* 0x0000001f0b00780c */ /* 0x000fe20003f04070 */
[----:B0-----:R-:W-:-:S06]  /*0100*/  ULEA UR4, UR5, UR4, 0x18 ;  /* 0x0000000405047291 */ /* 0x001fcc000f8ec0ff */
[----:B------:R-:W-:Y:S01]  /*0110*/  LEA R9, R11, UR4, 0x3 ;  /* 0x000000040b097c11 */ /* 0x000fe2000f8e18ff */
[----:B--2---:R-:W-:-:S07]  /*0120*/  DADD R6, R2, R4 ;  /* 0x0000000002067229 */ /* 0x004fce0000000004 */
[----:B------:R0:W-:Y:S01]  /*0130*/  STS.64 [R9], R6 ;  /* 0x0000000609007388 */ /* 0x0001e20000000a00 */
[----:B------:R-:W-:Y:S06]  /*0140*/  BAR.SYNC.DEFER_BLOCKING 0x0 ;  /* 0x0000000000007b1d */ /* 0x000fec0000010000 */
[----:B------:R-:W-:Y:S05]  /*0150*/  @P0 EXIT ;  /* 0x000000000000094d */ /* 0x000fea0003800000 */
[----:B------:R-:W-:Y:S01]  /*0160*/  LDS.64 R2, [R9+0x8] ;  /* 0x0000080009027984 */ /* 0x000fe20000000a00 */
[----:B------:R-:W-:-:S03]  /*0170*/  ISETP.NE.AND P0, PT, R11, RZ, PT ;  /* 0x000000ff0b00720c */ /* 0x000fc60003f05270 */
[----:B------:R-:W1:Y:S02]  /*0180*/  LDS.64 R4, [R9] ;  /* 0x0000000009047984 */ /* 0x000e640000000a00 */
[----:B-1----:R-:W-:-:S07]  /*0190*/  DADD R2, R2, R4 ;  /* 0x0000000002027229 */ /* 0x002fce0000000004 */
[----:B------:R1:W-:Y:S01]  /*01a0*/  STS.64 [R9], R2 ;  /* 0x0000000209007388 */ /* 0x0003e20000000a00 */
[----:B------:R-:W-:Y:S05]  /*01b0*/  @P0 EXIT ;  /* 0x000000000000094d */ /* 0x000fea0003800000 */
[----:B-1----:R-:W1:Y:S01]  /*01c0*/  LDS.64 R2, [UR4] ;  /* 0x00000004ff027984 */ /* 0x002e620008000a00 */
[----:B------:R-:W2:Y:S02]  /*01d0*/  LDC.64 R4, c[0x0][0x388] ;  /* 0x0000e200ff047b82 */ /* 0x000ea40000000a00 */
[----:B--2---:R-:W-:-:S05]  /*01e0*/  IMAD.WIDE.U32 R4, R13, 0x8, R4 ;  /* 0x000000080d047825 */ /* 0x004fca00078e0004 */
[----:B-1----:R-:W-:Y:S01]  /*01f0*/  STG.E.64 desc[UR6][R4.64], R2 ;  /* 0x0000000204007986 */ /* 0x002fe2000c101b06 */
[----:B------:R-:W-:Y:S05]  /*0200*/  EXIT ;  /* 0x000000000000794d */ /* 0x000fea0003800000 */
.L_x_1:
        /* <DEDUP_REMOVED lines=15> */
.L_x_32:


//--------------------- .text._Z14cuda_asum_doubILj4EEvPdS0_ --------------------------
	.section	.text._Z14cuda_asum_doubILj4EEvPdS0_,"ax",@progbits
	.align	128
        .global         _Z14cuda_asum_doubILj4EEvPdS0_
        .type           _Z14cuda_asum_doubILj4EEvPdS0_,@function
        .size           _Z14cuda_asum_doubILj4EEvPdS0_,(.L_x_33 - _Z14cuda_asum_doubILj4EEvPdS0_)
        .other          _Z14cuda_asum_doubILj4EEvPdS0_,@"STO_CUDA_ENTRY STV_DEFAULT"
_Z14cuda_asum_doubILj4EEvPdS0_:
.text._Z14cuda_asum_doubILj4EEvPdS0_:
        /* <DEDUP_REMOVED lines=24> */
[----:B------:R-:W1:Y:S04]  /*0180*/  LDS.64 R4, [R9] ;  /* 0x0000000009047984 */ /* 0x000e680000000a00 */
[----:B0-----:R-:W0:Y:S01]  /*0190*/  LDS.64 R6, [R9+0x8] ;  /* 0x0000080009067984 */ /* 0x001e220000000a00 */
[----:B-1----:R-:W-:-:S08]  /*01a0*/  DADD R2, R2, R4 ;  /* 0x0000000002027229 */ /* 0x002fd00000000004 */
[----:B0-----:R-:W-:-:S07]  /*01b0*/  DADD R2, R2, R6 ;  /* 0x0000000002027229 */ /* 0x001fce0000000006 */
[----:B------:R0:W-:Y:S01]  /*01c0*/  STS.64 [R9], R2 ;  /* 0x0000000209007388 */ /* 0x0001e20000000a00 */
[----:B------:R-:W-:Y:S05]  /*01d0*/  @P0 EXIT ;  /* 0x000000000000094d */ /* 0x000fea0003800000 */
[----:B0-----:R-:W0:Y:S01]  /*01e0*/  LDS.64 R2, [UR4] ;  /* 0x00000004ff027984 */ /* 0x001e220008000a00 */
[----:B------:R-:W1:Y:S02]  /*01f0*/  LDC.64 R4, c[0x0][0x388] ;  /* 0x0000e200ff047b82 */ /* 0x000e640000000a00 */
[----:B-1----:R-:W-:-:S05]  /*0200*/  IMAD.WIDE.U32 R4, R0, 0x8, R4 ;  /* 0x0000000800047825 */ /* 0x002fca00078e0004 */
[----:B0-----:R-:W-:Y:S01]  /*0210*/  STG.E.64 desc[UR6][R4.64], R2 ;  /* 0x0000000204007986 */ /* 0x001fe2000c101b06 */
[----:B------:R-:W-:Y:S05]  /*0220*/  EXIT ;  /* 0x000000000000794d */ /* 0x000fea0003800000 */
.L_x_2:
        /* <DEDUP_REMOVED lines=13> */
.L_x_33:


//--------------------- .text._Z14cuda_asum_doubILj8EEvPdS0_ --------------------------
	.section	.text._Z14cuda_asum_doubILj8EEvPdS0_,"ax",@progbits
	.align	128
        .global         _Z14cuda_asum_doubILj8EEvPdS0_
        .type           _Z14cuda_asum_doubILj8EEvPdS0_,@function
        .size           _Z14cuda_asum_doubILj8EEvPdS0_,(.L_x_34 - _Z14cuda_asum_doubILj8EEvPdS0_)
        .other          _Z14cuda_asum_doubILj8EEvPdS0_,@"STO_CUDA_ENTRY STV_DEFAULT"
_Z14cuda_asum_doubILj8EEvPdS0_:
.text._Z14cuda_asum_doubILj8EEvPdS0_:
        /* <DEDUP_REMOVED lines=25> */
[----:B0-----:R-:W0:Y:S04]  /*0190*/  LDS.64 R8, [R3+0x10] ;  /* 0x0000100003087984 */ /* 0x001e280000000a00 */
[----:B------:R-:W2:Y:S01]  /*01a0*/  LDS.64 R10, [R3+0x8] ;  /* 0x00000800030a7984 */ /* 0x000ea20000000a00 */
[----:B-1----:R-:W-:-:S08]  /*01b0*/  DADD R4, R4, R6 ;  /* 0x0000000004047229 */ /* 0x002fd00000000006 */
[----:B0-----:R-:W-:-:S08]  /*01c0*/  DADD R4, R4, R8 ;  /* 0x0000000004047229 */ /* 0x001fd00000000008 */
[----:B--2---:R-:W-:-:S07]  /*01d0*/  DADD R4, R4, R10 ;  /* 0x0000000004047229 */ /* 0x004fce000000000a */
[----:B------:R0:W-:Y:S01]  /*01e0*/  STS.64 [R3], R4 ;  /* 0x0000000403007388 */ /* 0x0001e20000000a00 */
[----:B------:R-:W-:Y:S05]  /*01f0*/  @P0 EXIT ;  /* 0x000000000000094d */ /* 0x000fea0003800000 */
[----:B0-----:R-:W0:Y:S01]  /*0200*/  LDS.64 R2, [UR4] ;  /* 0x00000004ff027984 */ /* 0x001e220008000a00 */
[----:B------:R-:W1:Y:S02]  /*0210*/  LDC.64 R4, c[0x0][0x388] ;  /* 0x0000e200ff047b82 */ /* 0x000e640000000a00 */
[----:B-1----:R-:W-:-:S05]  /*0220*/  IMAD.WIDE.U32 R4, R0, 0x8, R4 ;  /* 0x0000000800047825 */ /* 0x002fca00078e0004 */
[----:B0-----:R-:W-:Y:S01]  /*0230*/  STG.E.64 desc[UR6][R4.64], R2 ;  /* 0x0000000204007986 */ /* 0x001fe2000c101b06 */
[----:B------:R-:W-:Y:S05]  /*0240*/  EXIT ;  /* 0x000000000000794d */ /* 0x000fea0003800000 */
.L_x_3:
        /* <DEDUP_REMOVED lines=11> */
.L_x_34:


//--------------------- .text._Z14cuda_asum_doubILj16EEvPdS0_ --------------------------
	.section	.text._Z14cuda_asum_doubILj16EEvPdS0_,"ax",@progbits
	.align	128
        .global         _Z14cuda_asum_doubILj16EEvPdS0_
        .type           _Z14cuda_asum_doubILj16EEvPdS0_,@function
        .size           _Z14cuda_asum_doubILj16EEvPdS0_,(.L_x_35 - _Z14cuda_asum_doubILj16EEvPdS0_)
        .other          _Z14cuda_asum_doubILj16EEvPdS0_,@"STO_CUDA_ENTRY STV_DEFAULT"
_Z14cuda_asum_doubILj16EEvPdS0_:
.text._Z14cuda_asum_doubILj16EEvPdS0_:
        /* <DEDUP_REMOVED lines=26> */
[----:B------:R-:W2:Y:S04]  /*01a0*/  LDS.64 R10, [R3+0x10] ;  /* 0x00001000030a7984 */ /* 0x000ea80000000a00 */
[----:B------:R-:W3:Y:S01]  /*01b0*/  LDS.64 R12, [R3+0x8] ;  /* 0x00000800030c7984 */ /* 0x000ee20000000a00 */
[----:B-1----:R-:W-:-:S08]  /*01c0*/  DADD R4, R4, R6 ;  /* 0x0000000004047229 */ /* 0x002fd00000000006 */
[----:B0-----:R-:W-:-:S08]  /*01d0*/  DADD R4, R4, R8 ;  /* 0x0000000004047229 */ /* 0x001fd00000000008 */
[----:B--2---:R-:W-:-:S08]  /*01e0*/  DADD R4, R4, R10 ;  /* 0x0000000004047229 */ /* 0x004fd0000000000a */
[----:B---3--:R-:W-:-:S07]  /*01f0*/  DADD R4, R4, R12 ;  /* 0x0000000004047229 */ /* 0x008fce000000000c */
[----:B------:R0:W-:Y:S01]  /*0200*/  STS.64 [R3], R4 ;  /* 0x0000000403007388 */ /* 0x0001e20000000a00 */
[----:B------:R-:W-:Y:S05]  /*0210*/  @P0 EXIT ;  /* 0x000000000000094d */ /* 0x000fea0003800000 */
[----:B0-----:R-:W0:Y:S01]  /*0220*/  LDS.64 R2, [UR4] ;  /* 0x00000004ff027984 */ /* 0x001e220008000a00 */
[----:B------:R-:W1:Y:S02]  /*0230*/  LDC.64 R4, c[0x0][0x388] ;  /* 0x0000e200ff047b82 */ /* 0x000e640000000a00 */
[----:B-1----:R-:W-:-:S05]  /*0240*/  IMAD.WIDE.U32 R4, R0, 0x8, R4 ;  /* 0x0000000800047825 */ /* 0x002fca00078e0004 */
[----:B0-----:R-:W-:Y:S01]  /*0250*/  STG.E.64 desc[UR6][R4.64], R2 ;  /* 0x0000000204007986 */ /* 0x001fe2000c101b06 */
[----:B------:R-:W-:Y:S05]  /*0260*/  EXIT ;  /* 0x000000000000794d */ /* 0x000fea0003800000 */
.L_x_4:
        /* <DEDUP_REMOVED lines=9> */
.L_x_35:


//--------------------- .text._Z14cuda_asum_doubILj32EEvPdS0_ --------------------------
	.section	.text._Z14cuda_asum_doubILj32EEvPdS0_,"ax",@progbits
	.align	128
        .global         _Z14cuda_asum_doubILj32EEvPdS0_
        .type           _Z14cuda_asum_doubILj32EEvPdS0_,@function
        .size           _Z14cuda_asum_doubILj32EEvPdS0_,(.L_x_36 - _Z14cuda_asum_doubILj32EEvPdS0_)
        .other          _Z14cuda_asum_doubILj32EEvPdS0_,@"STO_CUDA_ENTRY STV_DEFAULT"
_Z14cuda_asum_doubILj32EEvPdS0_:
.text._Z14cuda_asum_doubILj32EEvPdS0_:
        /* <DEDUP_REMOVED lines=27> */
[----:B------:R-:W3:Y:S04]  /*01b0*/  LDS.64 R12, [R3+0x10] ;  /* 0x00001000030c7984 */ /* 0x000ee80000000a00 */
[----:B------:R-:W4:Y:S01]  /*01c0*/  LDS.64 R14, [R3+0x8] ;  /* 0x00000800030e7984 */ /* 0x000f220000000a00 */
[----:B-1----:R-:W-:-:S08]  /*01d0*/  DADD R4, R4, R6 ;  /* 0x0000000004047229 */ /* 0x002fd00000000006 */
[----:B0-----:R-:W-:-:S08]  /*01e0*/  DADD R4, R4, R8 ;  /* 0x0000000004047229 */ /* 0x001fd00000000008 */
[----:B--2---:R-:W-:-:S08]  /*01f0*/  DADD R4, R4, R10 ;  /* 0x0000000004047229 */ /* 0x004fd0000000000a */
[----:B---3--:R-:W-:-:S08]  /*0200*/  DADD R4, R4, R12 ;  /* 0x0000000004047229 */ /* 0x008fd0000000000c */
[----:B----4-:R-:W-:-:S07]  /*0210*/  DADD R4, R4, R14 ;  /* 0x0000000004047229 */ /* 0x010fce000000000e */
[----:B------:R0:W-:Y:S01]  /*0220*/  STS.64 [R3], R4 ;  /* 0x0000000403007388 */ /* 0x0001e20000000a00 */
[----:B------:R-:W-:Y:S05]  /*0230*/  @P0 EXIT ;  /* 0x000000000000094d */ /* 0x000fea0003800000 */
[----:B0-----:R-:W0:Y:S01]  /*0240*/  LDS.64 R2, [UR4] ;  /* 0x00000004ff027984 */ /* 0x001e220008000a00 */
[----:B------:R-:W1:Y:S02]  /*0250*/  LDC.64 R4, c[0x0][0x388] ;  /* 0x0000e200ff047b82 */ /* 0x000e640000000a00 */
[----:B-1----:R-:W-:-:S05]  /*0260*/  IMAD.WIDE.U32 R4, R0, 0x8, R4 ;  /* 0x0000000800047825 */ /* 0x002fca00078e0004 */
[----:B0-----:R-:W-:Y:S01]  /*0270*/  STG.E.64 desc[UR6][R4.64], R2 ;  /* 0x0000000204007986 */ /* 0x001fe2000c101b06 */
[----:B------:R-:W-:Y:S05]  /*0280*/  EXIT ;  /* 0x000000000000794d */ /* 0x000fea0003800000 */
.L_x_5:
        /* <DEDUP_REMOVED lines=15> */
.L_x_36:


//--------------------- .text._Z14cuda_asum_doubILj64EEvPdS0_ --------------------------
	.section	.text._Z14cuda_asum_doubILj64EEvPdS0_,"ax",@progbits
	.align	128
        .global         _Z14cuda_asum_doubILj64EEvPdS0_
        .type           _Z14cuda_asum_doubILj64EEvPdS0_,@function
        .size           _Z14cuda_asum_doubILj64EEvPdS0_,(.L_x_37 - _Z14cuda_asum_doubILj64EEvPdS0_)
        .other          _Z14cuda_asum_doubILj64EEvPdS0_,@"STO_CUDA_ENTRY STV_DEFAULT"
_Z14cuda_asum_doubILj64EEvPdS0_:
.text._Z14cuda_asum_doubILj64EEvPdS0_:
        /* <DEDUP_REMOVED lines=29> */
[----:B-1----:R-:W-:-:S03]  /*01d0*/  DADD R4, R4, R6 ;  /* 0x0000000004047229 */ /* 0x002fc60000000006 */
[----:B------:R-:W1:Y:S05]  /*01e0*/  LDS.64 R6, [R3+0x8] ;  /* 0x0000080003067984 */ /* 0x000e6a0000000a00 */
[----:B0-----:R-:W-:-:S08]  /*01f0*/  DADD R4, R4, R8 ;  /* 0x0000000004047229 */ /* 0x001fd00000000008 */
[----:B--2---:R-:W-:-:S08]  /*0200*/  DADD R4, R4, R10 ;  /* 0x0000000004047229 */ /* 0x004fd0000000000a */
[----:B---3--:R-:W-:-:S08]  /*0210*/  DADD R4, R4, R12 ;  /* 0x0000000004047229 */ /* 0x008fd0000000000c */
[----:B----4-:R-:W-:-:S08]  /*0220*/  DADD R4, R4, R14 ;  /* 0x0000000004047229 */ /* 0x010fd0000000000e */
[----:B-1----:R-:W-:-:S07]  /*0230*/  DADD R4, R4, R6 ;  /* 0x0000000004047229 */ /* 0x002fce0000000006 */
[----:B------:R0:W-:Y:S01]  /*0240*/  STS.64 [R3], R4 ;  /* 0x0000000403007388 */ /* 0x0001e20000000a00 */
[----:B------:R-:W-:Y:S05]  /*0250*/  @P0 EXIT ;  /* 0x000000000000094d */ /* 0x000fea0003800000 */
[----:B0-----:R-:W0:Y:S01]  /*0260*/  LDS.64 R2, [UR4] ;  /* 0x00000004ff027984 */ /* 0x001e220008000a00 */
[----:B------:R-:W1:Y:S02]  /*0270*/  LDC.64 R4, c[0x0][0x388] ;  /* 0x0000e200ff047b82 */ /* 0x000e640000000a00 */
[----:B-1----:R-:W-:-:S05]  /*0280*/  IMAD.WIDE.U32 R4, R0, 0x8, R4 ;  /* 0x0000000800047825 */ /* 0x002fca00078e0004 */
[----:B0-----:R-:W-:Y:S01]  /*0290*/  STG.E.64 desc[UR6][R4.64], R2 ;  /* 0x0000000204007986 */ /* 0x001fe2000c101b06 */
[----:B------:R-:W-:Y:S05]  /*02a0*/  EXIT ;  /* 0x000000000000794d */ /* 0x000fea0003800000 */
.L_x_6:
        /* <DEDUP_REMOVED lines=13> */
.L_x_37:


//--------------------- .text._Z14cuda_asum_doubILj128EEvPdS0_ --------------------------
	.section	.text._Z14cuda_asum_doubILj128EEvPdS0_,"ax",@progbits
	.align	128
        .global         _Z14cuda_asum_doubILj128EEvPdS0_
        .type           _Z14cuda_asum_doubILj128EEvPdS0_,@function
        .size           _Z14cuda_asum_doubILj128EEvPdS0_,(.L_x_38 - _Z14cuda_asum_doubILj128EEvPdS0_)
        .other          _Z14cuda_asum_doubILj128EEvPdS0_,@"STO_CUDA_ENTRY STV_DEFAULT"
_Z14cuda_asum_doubILj128EEvPdS0_:
.text._Z14cuda_asum_doubILj128EEvPdS0_:
        /* <DEDUP_REMOVED lines=15> */
[C---:B------:R-:W-:Y:S02]  /*00f0*/  ISETP.GT.U32.AND P0, PT, R2.reuse, 0x3f, PT ;  /* 0x0000003f0200780c */ /* 0x040fe40003f04070 */
[----:B------:R-:W-:Y:S01]  /*0100*/  ISETP.GT.U32.AND P1, PT, R2, 0x1f, PT ;  /* 0x0000001f0200780c */ /* 0x000fe20003f24070 */
[----:B0-----:R-:W-:-:S06]  /*0110*/  ULEA UR4, UR5, UR4, 0x18 ;  /* 0x0000000405047291 */ /* 0x001fcc000f8ec0ff */
[----:B------:R-:W-:Y:S01]  /*0120*/  LEA R3, R2, UR4, 0x3 ;  /* 0x0000000402037c11 */ /* 0x000fe2000f8e18ff */
[----:B--2---:R-:W-:-:S07]  /*0130*/  DADD R8, R4, R6 ;  /* 0x0000000004087229 */ /* 0x004fce0000000006 */
[----:B------:R-:W-:Y:S01]  /*0140*/  STS.64 [R3], R8 ;  /* 0x0000000803007388 */ /* 0x000fe20000000a00 */
[----:B------:R-:W-:Y:S06]  /*0150*/  BAR.SYNC.DEFER_BLOCKING 0x0 ;  /* 0x0000000000007b1d */ /* 0x000fec0000010000 */
[----:B------:R-:W-:Y:S04]  /*0160*/  @!P0 LDS.64 R10, [R3+0x200] ;  /* 0x00020000030a8984 */ /* 0x000fe80000000a00 */
[----:B------:R-:W0:Y:S02]  /*0170*/  @!P0 LDS.64 R4, [R3] ;  /* 0x0000000003048984 */ /* 0x000e240000000a00 */
[----:B0-----:R-:W-:-:S07]  /*0180*/  @!P0 DADD R4, R10, R4 ;  /* 0x000000000a048229 */ /* 0x001fce0000000004 */
[----:B------:R0:W-:Y:S01]  /*0190*/  @!P0 STS.64 [R3], R4 ;  /* 0x0000000403008388 */ /* 0x0001e20000000a00 */
[----:B------:R-:W-:Y:S06]  /*01a0*/  BAR.SYNC.DEFER_BLOCKING 0x0 ;  /* 0x0000000000007b1d */ /* 0x000fec0000010000 */
[----:B------:R-:W-:Y:S05]  /*01b0*/  @P1 EXIT ;  /* 0x000000000000194d */ /* 0x000fea0003800000 */
[----:B0-----:R-:W-:Y:S01]  /*01c0*/  LDS.64 R4, [R3+0x100] ;  /* 0x0001000003047984 */ /* 0x001fe20000000a00 */
[----:B------:R-:W-:-:S03]  /*01d0*/  ISETP.NE.AND P0, PT, R2, RZ, PT ;  /* 0x000000ff0200720c */ /* 0x000fc60003f05270 */
[----:B------:R-:W0:Y:S04]  /*01e0*/  LDS.64 R6, [R3] ;  /* 0x0000000003067984 */ /* 0x000e280000000a00 */
[----:B------:R-:W1:Y:S04]  /*01f0*/  LDS.64 R8, [R3+0x80] ;  /* 0x0000800003087984 */ /* 0x000e680000000a00 */
[----:B------:R-:W2:Y:S04]  /*0200*/  LDS.64 R10, [R3+0x40] ;  /* 0x00004000030a7984 */ /* 0x000ea80000000a00 */
[----:B------:R-:W3:Y:S04]  /*0210*/  LDS.64 R12, [R3+0x20] ;  /* 0x00002000030c7984 */ /* 0x000ee80000000a00 */
[----:B------:R-:W4:Y:S01]  /*0220*/  LDS.64 R14, [R3+0x10] ;  /* 0x00001000030e7984 */ /* 0x000f220000000a00 */
[----:B0-----:R-:W-:-:S03]  /*0230*/  DADD R4, R4, R6 ;  /* 0x0000000004047229 */ /* 0x001fc60000000006 */
[----:B------:R-:W0:Y:S05]  /*0240*/  LDS.64 R6, [R3+0x8] ;  /* 0x0000080003067984 */ /* 0x000e2a0000000a00 */
[----:B-1----:R-:W-:-:S08]  /*0250*/  DADD R4, R4, R8 ;  /* 0x0000000004047229 */ /* 0x002fd00000000008 */
[----:B--2---:R-:W-:-:S08]  /*0260*/  DADD R4, R4, R10 ;  /* 0x0000000004047229 */ /* 0x004fd0000000000a */
[----:B---3--:R-:W-:-:S08]  /*0270*/  DADD R4, R4, R12 ;  /* 0x0000000004047229 */ /* 0x008fd0000000000c */
[----:B----4-:R-:W-:-:S08]  /*0280*/  DADD R4, R4, R14 ;  /* 0x0000000004047229 */ /* 0x010fd0000000000e */
        /* <DEDUP_REMOVED lines=8> */
.L_x_7:
        /* <DEDUP_REMOVED lines=15> */
.L_x_38:


//--------------------- .text._Z14cuda_asum_doubILj256EEvPdS0_ --------------------------
	.section	.text._Z14cuda_asum_doubILj256EEvPdS0_,"ax",@progbits
	.align	128
        .global         _Z14cuda_asum_doubILj256EEvPdS0_
        .type           _Z14cuda_asum_doubILj256EEvPdS0_,@function
        .size           _Z14cuda_asum_doubILj256EEvPdS0_,(.L_x_39 - _Z14cuda_asum_doubILj256EEvPdS0_)
        .other          _Z14cuda_asum_doubILj256EEvPdS0_,@"STO_CUDA_ENTRY STV_DEFAULT"
_Z14cuda_asum_doubILj256EEvPdS0_:
.text._Z14cuda_asum_doubILj256EEvPdS0_:
[----:B------:R-:W-:Y:S01]  /*0000*/  LDC R1, c[0x0][0x37c] ;  /* 0x0000df00ff017b82 */ /* 0x000fe20000000800 */
[----:B------:R-:W0:Y:S01]  /*0010*/  S2R R0, SR_CTAID.X ;  /* 0x0000000000007919 */ /* 0x000e220000002500 */
[----:B------:R-:W0:Y:S06]  /*0020*/  LDCU UR4, c[0x0][0x360] ;  /* 0x00006c00ff0477ac */ /* 0x000e2c0008000800 */
[----:B------:R-:W1:Y:S01]  /*0030*/  LDC.64 R6, c[0x0][0x380] ;  /* 0x0000e000ff067b82 */ /* 0x000e620000000a00 */
[----:B------:R-:W2:Y:S01]  /*0040*/  S2R R2, SR_TID.X ;  /* 0x0000000000027919 */ /* 0x000ea20000002100 */
[----:B------:R-:W3:Y:S01]  /*0050*/  LDCU.64 UR6, c[0x0][0x358] ;  /* 0x00006b00ff0677ac */ /* 0x000ee20008000a00 */
[----:B0-----:R-:W-:-:S04]  /*0060*/  IMAD R3, R0, UR4, RZ ;  /* 0x0000000400037c24 */ /* 0x001fc8000f8e02ff */
[----:B--2---:R-:W-:-:S04]  /*0070*/  IMAD R3, R3, 0x2, R2 ;  /* 0x0000000203037824 */ /* 0x004fc800078e0202 */
[C---:B-1----:R-:W-:Y:S01]  /*0080*/  IMAD.WIDE.U32 R4, R3.reuse, 0x8, R6 ;  /* 0x0000000803047825 */ /* 0x042fe200078e0006 */
[----:B------:R-:W-:-:S05]  /*0090*/  IADD3 R9, PT, PT, R3, UR4, RZ ;  /* 0x0000000403097c10 */ /* 0x000fca000fffe0ff */
[----:B------:R-:W-:Y:S01]  /*00a0*/  IMAD.WIDE.U32 R6, R9, 0x8, R6 ;  /* 0x0000000809067825 */ /* 0x000fe200078e0006 */
[----:B---3--:R-:W2:Y:S05]  /*00b0*/  LDG.E.64 R4, desc[UR6][R4.64] ;  /* 0x0000000604047981 */ /* 0x008eaa000c1e1b00 */
        /* <DEDUP_REMOVED lines=13> */
[----:B------:R-:W-:Y:S01]  /*0190*/  @!P1 STS.64 [R3], R4 ;  /* 0x0000000403009388 */ /* 0x000fe20000000a00 */
[----:B------:R-:W-:Y:S01]  /*01a0*/  BAR.SYNC.DEFER_BLOCKING 0x0 ;  /* 0x0000000000007b1d */ /* 0x000fe20000010000 */
[----:B------:R-:W-:-:S05]  /*01b0*/  ISETP.GT.U32.AND P1, PT, R2, 0x1f, PT ;  /* 0x0000001f0200780c */ /* 0x000fca0003f24070 */
[----:B------:R-:W-:Y:S04]  /*01c0*/  @!P0 LDS.64 R6, [R3+0x200] ;  /* 0x0002000003068984 */ /* 0x000fe80000000a00 */
[----:B------:R-:W0:Y:S02]  /*01d0*/  @!P0 LDS.64 R10, [R3] ;  /* 0x00000000030a8984 */ /* 0x000e240000000a00 */
[----:B0-----:R-:W-:-:S07]  /*01e0*/  @!P0 DADD R6, R6, R10 ;  /* 0x0000000006068229 */ /* 0x001fce000000000a */
[----:B------:R0:W-:Y:S01]  /*01f0*/  @!P0 STS.64 [R3], R6 ;  /* 0x0000000603008388 */ /* 0x0001e20000000a00 */
[----:B------:R-:W-:Y:S06]  /*0200*/  BAR.SYNC.DEFER_BLOCKING 0x0 ;  /* 0x0000000000007b1d */ /* 0x000fec0000010000 */
[----:B------:R-:W-:Y:S05]  /*0210*/  @P1 EXIT ;  /* 0x000000000000194d */ /* 0x000fea0003800000 */
[----:B------:R-:W-:Y:S01]  /*0220*/  LDS.64 R4, [R3+0x100] ;  /* 0x0001000003047984 */ /* 0x000fe20000000a00 */
[----:B------:R-:W-:-:S03]  /*0230*/  ISETP.NE.AND P0, PT, R2, RZ, PT ;  /* 0x000000ff0200720c */ /* 0x000fc60003f05270 */
[----:B0-----:R-:W0:Y:S04]  /*0240*/  LDS.64 R6, [R3] ;  /* 0x0000000003067984 */ /* 0x001e280000000a00 */
        /* <DEDUP_REMOVED lines=18> */
.L_x_8:
        /* <DEDUP_REMOVED lines=9> */
.L_x_39:


//--------------------- .text._Z14cuda_asum_doubILj512EEvPdS0_ --------------------------
	.section	.text._Z14cuda_asum_doubILj512EEvPdS0_,"ax",@progbits
	.align	128
        .global         _Z14cuda_asum_doubILj512EEvPdS0_
        .type           _Z14cuda_asum_doubILj512EEvPdS0_,@function
        .size           _Z14cuda_asum_doubILj512EEvPdS0_,(.L_x_40 - _Z14cuda_asum_doubILj512EEvPdS0_)
        .other          _Z14cuda_asum_doubILj512EEvPdS0_,@"STO_CUDA_ENTRY STV_DEFAULT"
_Z14cuda_asum_doubILj512EEvPdS0_:
.text._Z14cuda_asum_doubILj512EEvPdS0_:
        /* <DEDUP_REMOVED lines=8> */
[C---:B------:R-:W-:Y:S02]  /*0080*/  VIADD R9, R3.reuse, UR4 ;  /* 0x0000000403097c36 */ /* 0x040fe40008000000 */
        /* <DEDUP_REMOVED lines=52> */
.L_x_9:
        /* <DEDUP_REMOVED lines=11> */
.L_x_40:


//--------------------- .text._Z13cuda_asum_fltILj1EEvPfS0_ --------------------------
	.section	.text._Z13cuda_asum_fltILj1EEvPfS0_,"ax",@progbits
	.align	128
        .global         _Z13cuda_asum_fltILj1EEvPfS0_
        .type           _Z13cuda_asum_fltILj1EEvPfS0_,@function
        .size           _Z13cuda_asum_fltILj1EEvPfS0_,(.L_x_41 - _Z13cuda_asum_fltILj1EEvPfS0_)
        .other          _Z13cuda_asum_fltILj1EEvPfS0_,@"STO_CUDA_ENTRY STV_DEFAULT"
_Z13cuda_asum_fltILj1EEvPfS0_:
.text._Z13cuda_asum_fltILj1EEvPfS0_:
        /* <DEDUP_REMOVED lines=11> */
[----:B---3--:R-:W2:Y:S04]  /*00b0*/  LDG.E R2, desc[UR6][R2.64] ;  /* 0x0000000602027981 */ /* 0x008ea8000c1e1900 */
[----:B------:R-:W2:Y:S01]  /*00c0*/  LDG.E R5, desc[UR6][R4.64] ;  /* 0x0000000604057981 */ /* 0x000ea2000c1e1900 */
[----:B------:R-:W0:Y:S01]  /*00d0*/  S2UR UR5, SR_CgaCtaId ;  /* 0x00000000000579c3 */ /* 0x000e220000008800 */
[----:B------:R-:W-:Y:S01]  /*00e0*/  UMOV UR4, 0x400 ;  /* 0x0000040000047882 */ /* 0x000fe20000000000 */
[----:B------:R-:W-:Y:S01]  /*00f0*/  ISETP.GT.U32.AND P0, PT, R9, 0x3f, PT ;  /* 0x0000003f0900780c */ /* 0x000fe20003f04070 */
[----:B0-----:R-:W-:-:S06]  /*0100*/  ULEA UR4, UR5, UR4, 0x18 ;  /* 0x0000000405047291 */ /* 0x001fcc000f8ec0ff */
[----:B------:R-:W-:Y:S01]  /*0110*/  LEA R7, R9, UR4, 0x2 ;  /* 0x0000000409077c11 */ /* 0x000fe2000f8e10ff */
[----:B--2---:R-:W-:-:S05]  /*0120*/  FADD R0, R2, R5 ;  /* 0x0000000502007221 */ /* 0x004fca0000000000 */
[----:B------:R0:W-:Y:S01]  /*0130*/  STS [R7], R0 ;  /* 0x0000000007007388 */ /* 0x0001e20000000800 */
[----:B------:R-:W-:Y:S06]  /*0140*/  BAR.SYNC.DEFER_BLOCKING 0x0 ;  /* 0x0000000000007b1d */ /* 0x000fec0000010000 */
[----:B------:R-:W-:Y:S05]  /*0150*/  @P0 EXIT ;  /* 0x000000000000094d */ /* 0x000fea0003800000 */
[----:B------:R-:W-:Y:S08]  /*0160*/  BAR.SYNC.DEFER_BLOCKING 0x0 ;  /* 0x0000000000007b1d */ /* 0x000ff00000010000 */
[----:B------:R-:W-:Y:S08]  /*0170*/  BAR.SYNC.DEFER_BLOCKING 0x0 ;  /* 0x0000000000007b1d */ /* 0x000ff00000010000 */
[----:B------:R-:W-:Y:S08]  /*0180*/  BAR.SYNC.DEFER_BLOCKING 0x0 ;  /* 0x0000000000007b1d */ /* 0x000ff00000010000 */
[----:B------:R-:W-:Y:S08]  /*0190*/  BAR.SYNC.DEFER_BLOCKING 0x0 ;  /* 0x0000000000007b1d */ /* 0x000ff00000010000 */
[----:B------:R-:W-:Y:S08]  /*01a0*/  BAR.SYNC.DEFER_BLOCKING 0x0 ;  /* 0x0000000000007b1d */ /* 0x000ff00000010000 */
[----:B------:R-:W-:Y:S08]  /*01b0*/  BAR.SYNC.DEFER_BLOCKING 0x0 ;  /* 0x0000000000007b1d */ /* 0x000ff00000010000 */
[----:B------:R-:W-:Y:S01]  /*01c0*/  BAR.SYNC.DEFER_BLOCKING 0x0 ;  /* 0x0000000000007b1d */ /* 0x000fe20000010000 */
[----:B------:R-:W-:-:S13]  /*01d0*/  ISETP.NE.AND P0, PT, R9, RZ, PT ;  /* 0x000000ff0900720c */ /* 0x000fda0003f05270 */
[----:B------:R-:W-:Y:S05]  /*01e0*/  @P0 EXIT ;  /* 0x000000000000094d */ /* 0x000fea0003800000 */
[----:B------:R-:W1:Y:S01]  /*01f0*/  LDS R5, [UR4] ;  /* 0x00000004ff057984 */ /* 0x000e620008000800 */
[----:B------:R-:W2:Y:S02]  /*0200*/  LDC.64 R2, c[0x0][0x388] ;  /* 0x0000e200ff027b82 */ /* 0x000ea40000000a00 */
[----:B--2---:R-:W-:-:S05]  /*0210*/  IMAD.WIDE.U32 R2, R11, 0x4, R2 ;  /* 0x000000040b027825 */ /* 0x004fca00078e0002 */
[----:B-1----:R-:W-:Y:S01]  /*0220*/  STG.E desc[UR6][R2.64], R5 ;  /* 0x0000000502007986 */ /* 0x002fe2000c101906 */
[----:B------:R-:W-:Y:S05]  /*0230*/  EXIT ;  /* 0x000000000000794d */ /* 0x000fea0003800000 */
.L_x_10:
        /* <DEDUP_REMOVED lines=12> */
.L_x_41:


//--------------------- .text._Z13cuda_asum_fltILj2EEvPfS0_ --------------------------
	.section	.text._Z13cuda_asum_fltILj2EEvPfS0_,"ax",@progbits
	.align	128
        .global         _Z13cuda_asum_fltILj2EEvPfS0_
        .type           _Z13cuda_asum_fltILj2EEvPfS0_,@function
        .size           _Z13cuda_asum_fltILj2EEvPfS0_,(.L_x_42 - _Z13cuda_asum_fltILj2EEvPfS0_)
        .other          _Z13cuda_asum_fltILj2EEvPfS0_,@"STO_CUDA_ENTRY STV_DEFAULT"
_Z13cuda_asum_fltILj2EEvPfS0_:
.text._Z13cuda_asum_fltILj2EEvPfS0_:
        /* <DEDUP_REMOVED lines=27> */
[----:B------:R-:W-:Y:S01]  /*01b0*/  BAR.SYNC.DEFER_BLOCKING 0x0 ;  /* 0x0000000000007b1d */ /* 0x000fe20000010000 */
[----:B------:R-:W-:-:S05]  /*01c0*/  ISETP.NE.AND P0, PT, R9, RZ, PT ;  /* 0x000000ff0900720c */ /* 0x000fca0003f05270 */
[----:B0-----:R-:W-:Y:S04]  /*01d0*/  LDS R0, [R7+0x4] ;  /* 0x0000040007007984 */ /* 0x001fe80000000800 */
[----:B------:R-:W0:Y:S02]  /*01e0*/  LDS R3, [R7] ;  /* 0x0000000007037984 */ /* 0x000e240000000800 */
[----:B0-----:R-:W-:-:S05]  /*01f0*/  FADD R0, R0, R3 ;  /* 0x0000000300007221 */ /* 0x001fca0000000000 */
[----:B------:R0:W-:Y:S01]  /*0200*/  STS [R7], R0 ;  /* 0x0000000007007388 */ /* 0x0001e20000000800 */
[----:B------:R-:W-:Y:S06]  /*0210*/  BAR.SYNC.DEFER_BLOCKING 0x0 ;  /* 0x0000000000007b1d */ /* 0x000fec0000010000 */
[----:B------:R-:W-:Y:S05]  /*0220*/  @P0 EXIT ;  /* 0x000000000000094d */ /* 0x000fea0003800000 */
[----:B------:R-:W1:Y:S01]  /*0230*/  LDS R5, [UR4] ;  /* 0x00000004ff057984 */ /* 0x000e620008000800 */
[----:B------:R-:W2:Y:S02]  /*0240*/  LDC.64 R2, c[0x0][0x388] ;  /* 0x0000e200ff027b82 */ /* 0x000ea40000000a00 */
[----:B--2---:R-:W-:-:S05]  /*0250*/  IMAD.WIDE.U32 R2, R11, 0x4, R2 ;  /* 0x000000040b027825 */ /* 0x004fca00078e0002 */
[----:B-1----:R-:W-:Y:S01]  /*0260*/  STG.E desc[UR6][R2.64], R5 ;  /* 0x0000000502007986 */ /* 0x002fe2000c101906 */
[----:B------:R-:W-:Y:S05]  /*0270*/  EXIT ;  /* 0x000000000000794d */ /* 0x000fea0003800000 */
.L_x_11:
        /* <DEDUP_REMOVED lines=16> */
.L_x_42:


//--------------------- .text._Z13cuda_asum_fltILj4EEvPfS0_ --------------------------
	.section	.text._Z13cuda_asum_fltILj4EEvPfS0_,"ax",@progbits
	.align	128
        .global         _Z13cuda_asum_fltILj4EEvPfS0_
        .type           _Z13cuda_asum_fltILj4EEvPfS0_,@function
        .size           _Z13cuda_asum_fltILj4EEvPfS0_,(.L_x_43 - _Z13cuda_asum_fltILj4EEvPfS0_)
        .other          _Z13cuda_asum_fltILj4EEvPfS0_,@"STO_CUDA_ENTRY STV_DEFAULT"
_Z13cuda_asum_fltILj4EEvPfS0_:
.text._Z13cuda_asum_fltILj4EEvPfS0_:
        /* <DEDUP_REMOVED lines=31> */
[----:B------:R-:W-:Y:S01]  /*01f0*/  STS [R7], R0 ;  /* 0x0000000007007388 */ /* 0x000fe20000000800 */
[----:B------:R-:W-:Y:S06]  /*0200*/  BAR.SYNC.DEFER_BLOCKING 0x0 ;  /* 0x0000000000007b1d */ /* 0x000fec0000010000 */
[----:B------:R-:W-:Y:S04]  /*0210*/  LDS R2, [R7+0x4] ;  /* 0x0000040007027984 */ /* 0x000fe80000000800 */
[----:B------:R-:W0:Y:S02]  /*0220*/  LDS R3, [R7] ;  /* 0x0000000007037984 */ /* 0x000e240000000800 */
[----:B0-----:R-:W-:-:S05]  /*0230*/  FADD R2, R2, R3 ;  /* 0x0000000302027221 */ /* 0x001fca0000000000 */
[----:B------:R0:W-:Y:S01]  /*0240*/  STS [R7], R2 ;  /* 0x0000000207007388 */ /* 0x0001e20000000800 */
[----:B------:R-:W-:Y:S06]  /*0250*/  BAR.SYNC.DEFER_BLOCKING 0x0 ;  /* 0x0000000000007b1d */ /* 0x000fec0000010000 */
[----:B------:R-:W-:Y:S05]  /*0260*/  @P0 EXIT ;  /* 0x000000000000094d */ /* 0x000fea0003800000 */
[----:B------:R-:W1:Y:S01]  /*0270*/  LDS R5, [UR4] ;  /* 0x00000004ff057984 */ /* 0x000e620008000800 */
[----:B0-----:R-:W0:Y:S02]  /*0280*/  LDC.64 R2, c[0x0][0x388] ;  /* 0x0000e200ff027b82 */ /* 0x001e240000000a00 */
[----:B0-----:R-:W-:-:S05]  /*0290*/  IMAD.WIDE.U32 R2, R11, 0x4, R2 ;  /* 0x000000040b027825 */ /* 0x001fca00078e0002 */
[----:B-1----:R-:W-:Y:S01]  /*02a0*/  STG.E desc[UR6][R2.64], R5 ;  /* 0x0000000502007986 */ /* 0x002fe2000c101906 */
[----:B------:R-:W-:Y:S05]  /*02b0*/  EXIT ;  /* 0x000000000000794d */ /* 0x000fea0003800000 */
.L_x_12:
        /* <DEDUP_REMOVED lines=12> */
.L_x_43:


//--------------------- .text._Z13cuda_asum_fltILj8EEvPfS0_ --------------------------
	.section	.text._Z13cuda_asum_fltILj8EEvPfS0_,"ax",@progbits
	.align	128
        .global         _Z13cuda_asum_fltILj8EEvPfS0_
        .type           _Z13cuda_asum_fltILj8EEvPfS0_,@function
        .size           _Z13cuda_asum_fltILj8EEvPfS0_,(.L_x_44 - _Z13cuda_asum_fltILj8EEvPfS0_)
        .other          _Z13cuda_asum_fltILj8EEvPfS0_,@"STO_CUDA_ENTRY STV_DEFAULT"
_Z13cuda_asum_fltILj8EEvPfS0_:
.text._Z13cuda_asum_fltILj8EEvPfS0_:
        /* <DEDUP_REMOVED lines=48> */
.L_x_13:
        /* <DEDUP_REMOVED lines=16> */
.L_x_44:


//--------------------- .text._Z13cuda_asum_fltILj16EEvPfS0_ --------------------------
	.section	.text._Z13cuda_asum_fltILj16EEvPfS0_,"ax",@progbits
	.align	128
        .global         _Z13cuda_asum_fltILj16EEvPfS0_
        .type           _Z13cuda_asum_fltILj16EEvPfS0_,@function
        .size           _Z13cuda_asum_fltILj16EEvPfS0_,(.L_x_45 - _Z13cuda_asum_fltILj16EEvPfS0_)
        .other          _Z13cuda_asum_fltILj16EEvPfS0_,@"STO_CUDA_ENTRY STV_DEFAULT"
_Z13cuda_asum_fltILj16EEvPfS0_:
.text._Z13cuda_asum_fltILj16EEvPfS0_:
        /* <DEDUP_REMOVED lines=24> */
[----:B------:R-:W-:Y:S01]  /*0180*/  BAR.SYNC.DEFER_BLOCKING 0x0 ;  /* 0x0000000000007b1d */ /* 0x000fe20000010000 */
[----:B------:R-:W-:-:S05]  /*0190*/  ISETP.NE.AND P0, PT, R9, RZ, PT ;  /* 0x000000ff0900720c */ /* 0x000fca0003f05270 */
[----:B------:R-:W-:Y:S04]  /*01a0*/  LDS R2, [R7+0x20] ;  /* 0x0000200007027984 */ /* 0x000fe80000000800 */
[----:B------:R-:W1:Y:S02]  /*01b0*/  LDS R3, [R7] ;  /* 0x0000000007037984 */ /* 0x000e640000000800 */
[----:B-1----:R-:W-:-:S05]  /*01c0*/  FADD R2, R2, R3 ;  /* 0x0000000302027221 */ /* 0x002fca0000000000 */
[----:B------:R-:W-:Y:S01]  /*01d0*/  STS [R7], R2 ;  /* 0x0000000207007388 */ /* 0x000fe20000000800 */
[----:B------:R-:W-:Y:S06]  /*01e0*/  BAR.SYNC.DEFER_BLOCKING 0x0 ;  /* 0x0000000000007b1d */ /* 0x000fec0000010000 */
[----:B------:R-:W-:Y:S04]  /*01f0*/  LDS R3, [R7+0x10] ;  /* 0x0000100007037984 */ /* 0x000fe80000000800 */
[----:B------:R-:W1:Y:S02]  /*0200*/  LDS R4, [R7] ;  /* 0x0000000007047984 */ /* 0x000e640000000800 */
[----:B-1----:R-:W-:-:S05]  /*0210*/  FADD R4, R3, R4 ;  /* 0x0000000403047221 */ /* 0x002fca0000000000 */
[----:B------:R-:W-:Y:S01]  /*0220*/  STS [R7], R4 ;  /* 0x0000000407007388 */ /* 0x000fe20000000800 */
[----:B------:R-:W-:Y:S06]  /*0230*/  BAR.SYNC.DEFER_BLOCKING 0x0 ;  /* 0x0000000000007b1d */ /* 0x000fec0000010000 */
[----:B------:R-:W-:Y:S04]  /*0240*/  LDS R3, [R7+0x8] ;  /* 0x0000080007037984 */ /* 0x000fe80000000800 */
[----:B0-----:R-:W0:Y:S02]  /*0250*/  LDS R6, [R7] ;  /* 0x0000000007067984 */ /* 0x001e240000000800 */
        /* <DEDUP_REMOVED lines=14> */
.L_x_14:
        /* <DEDUP_REMOVED lines=12> */
.L_x_45:


//--------------------- .text._Z13cuda_asum_fltILj32EEvPfS0_ --------------------------
	.section	.text._Z13cuda_asum_fltILj32EEvPfS0_,"ax",@progbits
	.align	128
        .global         _Z13cuda_asum_fltILj32EEvPfS0_
        .type           _Z13cuda_asum_fltILj32EEvPfS0_,@function
        .size           _Z13cuda_asum_fltILj32EEvPfS0_,(.L_x_46 - _Z13cuda_asum_fltILj32EEvPfS0_)
        .other          _Z13cuda_asum_fltILj32EEvPfS0_,@"STO_CUDA_ENTRY STV_DEFAULT"
_Z13cuda_asum_fltILj32EEvPfS0_:
.text._Z13cuda_asum_fltILj32EEvPfS0_:
        /* <DEDUP_REMOVED lines=56> */
.L_x_15:
        /* <DEDUP_REMOVED lines=16> */
.L_x_46:


//--------------------- .text._Z13cuda_asum_fltILj64EEvPfS0_ --------------------------
	.section	.text._Z13cuda_asum_fltILj64EEvPfS0_,"ax",@progbits
	.align	128
        .global         _Z13cuda_asum_fltILj64EEvPfS0_
        .type           _Z13cuda_asum_fltILj64EEvPfS0_,@function
        .size           _Z13cuda_asum_fltILj64EEvPfS0_,(.L_x_47 - _Z13cuda_asum_fltILj64EEvPfS0_)
        .other          _Z13cuda_asum_fltILj64EEvPfS0_,@"STO_CUDA_ENTRY STV_DEFAULT"
_Z13cuda_asum_fltILj64EEvPfS0_:
.text._Z13cuda_asum_fltILj64EEvPfS0_:
        /* <DEDUP_REMOVED lines=60> */
.L_x_16:
        /* <DEDUP_REMOVED lines=12> */
.L_x_47:


//--------------------- .text._Z13cuda_asum_fltILj128EEvPfS0_ --------------------------
	.section	.text._Z13cuda_asum_fltILj128EEvPfS0_,"ax",@progbits
	.align	128
        .global         _Z13cuda_asum_fltILj128EEvPfS0_
        .type           _Z13cuda_asum_fltILj128EEvPfS0_,@function
        .size           _Z13cuda_asum_fltILj128EEvPfS0_,(.L_x_48 - _Z13cuda_asum_fltILj128EEvPfS0_)
        .other          _Z13cuda_asum_fltILj128EEvPfS0_,@"STO_CUDA_ENTRY STV_DEFAULT"
_Z13cuda_asum_fltILj128EEvPfS0_:
.text._Z13cuda_asum_fltILj128EEvPfS0_:
        /* <DEDUP_REMOVED lines=22> */
[----:B0-----:R-:W-:Y:S01]  /*0160*/  LDS R3, [R8+0x100] ;  /* 0x0001000008037984 */ /* 0x001fe20000000800 */
[----:B------:R-:W-:-:S03]  /*0170*/  ISETP.NE.AND P0, PT, R2, RZ, PT ;  /* 0x000000ff0200720c */ /* 0x000fc60003f05270 */
        /* <DEDUP_REMOVED lines=40> */
.L_x_17:
        /* <DEDUP_REMOVED lines=16> */
.L_x_48:


//--------------------- .text._Z13cuda_asum_fltILj256EEvPfS0_ --------------------------
	.section	.text._Z13cuda_asum_fltILj256EEvPfS0_,"ax",@progbits
	.align	128
        .global         _Z13cuda_asum_fltILj256EEvPfS0_
        .type           _Z13cuda_asum_fltILj256EEvPfS0_,@function
        .size           _Z13cuda_asum_fltILj256EEvPfS0_,(.L_x_49 - _Z13cuda_asum_fltILj256EEvPfS0_)
        .other          _Z13cuda_asum_fltILj256EEvPfS0_,@"STO_CUDA_ENTRY STV_DEFAULT"
_Z13cuda_asum_fltILj256EEvPfS0_:
.text._Z13cuda_asum_fltILj256EEvPfS0_:
        /* <DEDUP_REMOVED lines=15> */
[C---:B------:R-:W-:Y:S02]  /*00f0*/  ISETP.GT.U32.AND P0, PT, R2.reuse, 0x7f, PT ;  /* 0x0000007f0200780c */ /* 0x040fe40003f04070 */
[----:B------:R-:W-:Y:S01]  /*0100*/  ISETP.GT.U32.AND P1, PT, R2, 0x3f, PT ;  /* 0x0000003f0200780c */ /* 0x000fe20003f24070 */
[----:B0-----:R-:W-:-:S06]  /*0110*/  ULEA UR4, UR5, UR4, 0x18 ;  /* 0x0000000405047291 */ /* 0x001fcc000f8ec0ff */
[----:B------:R-:W-:Y:S01]  /*0120*/  LEA R3, R2, UR4, 0x2 ;  /* 0x0000000402037c11 */ /* 0x000fe2000f8e10ff */
[----:B--2---:R-:W-:-:S05]  /*0130*/  FADD R8, R4, R7 ;  /* 0x0000000704087221 */ /* 0x004fca0000000000 */
[----:B------:R-:W-:Y:S01]  /*0140*/  STS [R3], R8 ;  /* 0x0000000803007388 */ /* 0x000fe20000000800 */
[----:B------:R-:W-:Y:S06]  /*0150*/  BAR.SYNC.DEFER_BLOCKING 0x0 ;  /* 0x0000000000007b1d */ /* 0x000fec0000010000 */
[----:B------:R-:W-:Y:S04]  /*0160*/  @!P0 LDS R9, [R3+0x200] ;  /* 0x0002000003098984 */ /* 0x000fe80000000800 */
[----:B------:R-:W0:Y:S02]  /*0170*/  @!P0 LDS R4, [R3] ;  /* 0x0000000003048984 */ /* 0x000e240000000800 */
[----:B0-----:R-:W-:-:S05]  /*0180*/  @!P0 FADD R4, R9, R4 ;  /* 0x0000000409048221 */ /* 0x001fca0000000000 */
[----:B------:R0:W-:Y:S01]  /*0190*/  @!P0 STS [R3], R4 ;  /* 0x0000000403008388 */ /* 0x0001e20000000800 */
        /* <DEDUP_REMOVED lines=44> */
.L_x_18:
        /* <DEDUP_REMOVED lines=10> */
.L_x_49:


//--------------------- .text._Z13cuda_asum_fltILj512EEvPfS0_ --------------------------
	.section	.text._Z13cuda_asum_fltILj512EEvPfS0_,"ax",@progbits
	.align	128
        .global         _Z13cuda_asum_fltILj512EEvPfS0_
        .type           _Z13cuda_asum_fltILj512EEvPfS0_,@function
        .size           _Z13cuda_asum_fltILj512EEvPfS0_,(.L_x_50 - _Z13cuda_asum_fltILj512EEvPfS0_)
        .other          _Z13cuda_asum_fltILj512EEvPfS0_,@"STO_CUDA_ENTRY STV_DEFAULT"
_Z13cuda_asum_fltILj512EEvPfS0_:
.text._Z13cuda_asum_fltILj512EEvPfS0_:
        /* <DEDUP_REMOVED lines=25> */
[----:B------:R-:W-:Y:S01]  /*0190*/  @!P1 STS [R3], R4 ;  /* 0x0000000403009388 */ /* 0x000fe20000000800 */
[----:B------:R-:W-:Y:S01]  /*01a0*/  BAR.SYNC.DEFER_BLOCKING 0x0 ;  /* 0x0000000000007b1d */ /* 0x000fe20000010000 */
[----:B------:R-:W-:-:S05]  /*01b0*/  ISETP.GT.U32.AND P1, PT, R2, 0x3f, PT ;  /* 0x0000003f0200780c */ /* 0x000fca0003f24070 */
[----:B------:R-:W-:Y:S04]  /*01c0*/  @!P0 LDS R5, [R3+0x200] ;  /* 0x0002000003058984 */ /* 0x000fe80000000800 */
[----:B------:R-:W0:Y:S02]  /*01d0*/  @!P0 LDS R6, [R3] ;  /* 0x0000000003068984 */ /* 0x000e240000000800 */
[----:B0-----:R-:W-:-:S05]  /*01e0*/  @!P0 FADD R6, R5, R6 ;  /* 0x0000000605068221 */ /* 0x001fca0000000000 */
[----:B------:R0:W-:Y:S01]  /*01f0*/  @!P0 STS [R3], R6 ;  /* 0x0000000603008388 */ /* 0x0001e20000000800 */
[----:B------:R-:W-:Y:S06]  /*0200*/  BAR.SYNC.DEFER_BLOCKING 0x0 ;  /* 0x0000000000007b1d */ /* 0x000fec0000010000 */
[----:B------:R-:W-:Y:S05]  /*0210*/  @P1 EXIT ;  /* 0x000000000000194d */ /* 0x000fea0003800000 */
[----:B------:R-:W-:Y:S01]  /*0220*/  LDS R4, [R3+0x100] ;  /* 0x0001000003047984 */ /* 0x000fe20000000800 */
[----:B------:R-:W-:-:S03]  /*0230*/  ISETP.NE.AND P0, PT, R2, RZ, PT ;  /* 0x000000ff0200720c */ /* 0x000fc60003f05270 */
        /* <DEDUP_REMOVED lines=40> */
.L_x_19:
        /* <DEDUP_REMOVED lines=12> */
.L_x_50:


//--------------------- .text._Z13cuda_asum_fltILj1024EEvPfS0_ --------------------------
	.section	.text._Z13cuda_asum_fltILj1024EEvPfS0_,"ax",@progbits
	.align	128
        .global         _Z13cuda_asum_fltILj1024EEvPfS0_
        .type           _Z13cuda_asum_fltILj1024EEvPfS0_,@function
        .size           _Z13cuda_asum_fltILj1024EEvPfS0_,(.L_x_51 - _Z13cuda_asum_fltILj1024EEvPfS0_)
        .other          _Z13cuda_asum_fltILj1024EEvPfS0_,@"STO_CUDA_ENTRY STV_DEFAULT"
_Z13cuda_asum_fltILj1024EEvPfS0_:
.text._Z13cuda_asum_fltILj1024EEvPfS0_:
        /* <DEDUP_REMOVED lines=82> */
.L_x_20:
        /* <DEDUP_REMOVED lines=14> */
.L_x_51:


//--------------------- .text._Z13cuda_asum_intILj1EEvPiS0_ --------------------------
	.section	.text._Z13cuda_asum_intILj1EEvPiS0_,"ax",@progbits
	.align	128
        .global         _Z13cuda_asum_intILj1EEvPiS0_
        .type           _Z13cuda_asum_intILj1EEvPiS0_,@function
        .size           _Z13cuda_asum_intILj1EEvPiS0_,(.L_x_52 - _Z13cuda_asum_intILj1EEvPiS0_)
        .other          _Z13cuda_asum_intILj1EEvPiS0_,@"STO_CUDA_ENTRY STV_DEFAULT"
_Z13cuda_asum_intILj1EEvPiS0_:
.text._Z13cuda_asum_intILj1EEvPiS0_:
        /* <DEDUP_REMOVED lines=15> */
[----:B------:R-:W-:Y:S01]  /*00f0*/  ISETP.NE.AND P0, PT, R9, RZ, PT ;  /* 0x000000ff0900720c */ /* 0x000fe20003f05270 */
[----:B0-----:R-:W-:-:S06]  /*0100*/  ULEA UR4, UR5, UR4, 0x18 ;  /* 0x0000000405047291 */ /* 0x001fcc000f8ec0ff */
[----:B------:R-:W-:Y:S02]  /*0110*/  LEA R7, R9, UR4, 0x2 ;  /* 0x0000000409077c11 */ /* 0x000fe4000f8e10ff */
[----:B--2---:R-:W-:-:S05]  /*0120*/  IADD3 R0, PT, PT, R2, R5, RZ ;  /* 0x0000000502007210 */ /* 0x004fca0007ffe0ff */
        /* <DEDUP_REMOVED lines=8> */
.L_x_21:
        /* <DEDUP_REMOVED lines=13> */
.L_x_52:


//--------------------- .text._Z13cuda_asum_intILj2EEvPiS0_ --------------------------
	.section	.text._Z13cuda_asum_intILj2EEvPiS0_,"ax",@progbits
	.align	128
        .global         _Z13cuda_asum_intILj2EEvPiS0_
        .type           _Z13cuda_asum_intILj2EEvPiS0_,@function
        .size           _Z13cuda_asum_intILj2EEvPiS0_,(.L_x_53 - _Z13cuda_asum_intILj2EEvPiS0_)
        .other          _Z13cuda_asum_intILj2EEvPiS0_,@"STO_CUDA_ENTRY STV_DEFAULT"
_Z13cuda_asum_intILj2EEvPiS0_:
.text._Z13cuda_asum_intILj2EEvPiS0_:
        /* <DEDUP_REMOVED lines=17> */
[----:B------:R-:W-:Y:S02]  /*0110*/  LEA R7, R9, UR4, 0x2 ;  /* 0x0000000409077c11 */ /* 0x000fe4000f8e10ff */
[----:B--2---:R-:W-:-:S05]  /*0120*/  IADD3 R0, PT, PT, R2, R5, RZ ;  /* 0x0000000502007210 */ /* 0x004fca0007ffe0ff */
[----:B------:R0:W-:Y:S01]  /*0130*/  STS [R7], R0 ;  /* 0x0000000007007388 */ /* 0x0001e20000000800 */
[----:B------:R-:W-:Y:S06]  /*0140*/  BAR.SYNC.DEFER_BLOCKING 0x0 ;  /* 0x0000000000007b1d */ /* 0x000fec0000010000 */
[----:B------:R-:W-:Y:S05]  /*0150*/  @P0 EXIT ;  /* 0x000000000000094d */ /* 0x000fea0003800000 */
[----:B0-----:R-:W-:Y:S01]  /*0160*/  LDS R0, [R7+0x4] ;  /* 0x0000040007007984 */ /* 0x001fe20000000800 */
[----:B------:R-:W-:-:S03]  /*0170*/  ISETP.NE.AND P0, PT, R9, RZ, PT ;  /* 0x000000ff0900720c */ /* 0x000fc60003f05270 */
[----:B------:R-:W0:Y:S02]  /*0180*/  LDS R3, [R7] ;  /* 0x0000000007037984 */ /* 0x000e240000000800 */
[----:B0-----:R-:W-:-:S05]  /*0190*/  IADD3 R0, PT, PT, R0, R3, RZ ;  /* 0x0000000300007210 */ /* 0x001fca0007ffe0ff */
[----:B------:R0:W-:Y:S03]  /*01a0*/  STS [R7], R0 ;  /* 0x0000000007007388 */ /* 0x0001e60000000800 */
[----:B------:R-:W-:Y:S05]  /*01b0*/  @P0 EXIT ;  /* 0x000000000000094d */ /* 0x000fea0003800000 */
[----:B------:R-:W1:Y:S01]  /*01c0*/  LDS R5, [UR4] ;  /* 0x00000004ff057984 */ /* 0x000e620008000800 */
[----:B------:R-:W2:Y:S02]  /*01d0*/  LDC.64 R2, c[0x0][0x388] ;  /* 0x0000e200ff027b82 */ /* 0x000ea40000000a00 */
[----:B--2---:R-:W-:-:S05]  /*01e0*/  IMAD.WIDE.U32 R2, R11, 0x4, R2 ;  /* 0x000000040b027825 */ /* 0x004fca00078e0002 */
[----:B-1----:R-:W-:Y:S01]  /*01f0*/  STG.E desc[UR6][R2.64], R5 ;  /* 0x0000000502007986 */ /* 0x002fe2000c101906 */
[----:B------:R-:W-:Y:S05]  /*0200*/  EXIT ;  /* 0x000000000000794d */ /* 0x000fea0003800000 */
.L_x_22:
        /* <DEDUP_REMOVED lines=15> */
.L_x_53:


//--------------------- .text._Z13cuda_asum_intILj4EEvPiS0_ --------------------------
	.section	.text._Z13cuda_asum_intILj4EEvPiS0_,"ax",@progbits
	.align	128
        .global         _Z13cuda_asum_intILj4EEvPiS0_
        .type           _Z13cuda_asum_intILj4EEvPiS0_,@function
        .size           _Z13cuda_asum_intILj4EEvPiS0_,(.L_x_54 - _Z13cuda_asum_intILj4EEvPiS0_)
        .other          _Z13cuda_asum_intILj4EEvPiS0_,@"STO_CUDA_ENTRY STV_DEFAULT"
_Z13cuda_asum_intILj4EEvPiS0_:
.text._Z13cuda_asum_intILj4EEvPiS0_:
        /* <DEDUP_REMOVED lines=24> */
[----:B------:R-:W-:Y:S04]  /*0180*/  LDS R3, [R7] ;  /* 0x0000000007037984 */ /* 0x000fe80000000800 */
[----:B------:R-:W0:Y:S02]  /*0190*/  LDS R2, [R7+0x4] ;  /* 0x0000040007027984 */ /* 0x000e240000000800 */
[----:B0-----:R-:W-:-:S05]  /*01a0*/  IADD3 R0, PT, PT, R2, R3, R0 ;  /* 0x0000000302007210 */ /* 0x001fca0007ffe000 */
[----:B------:R0:W-:Y:S01]  /*01b0*/  STS [R7], R0 ;  /* 0x0000000007007388 */ /* 0x0001e20000000800 */
[----:B------:R-:W-:Y:S05]  /*01c0*/  @P0 EXIT ;  /* 0x000000000000094d */ /* 0x000fea0003800000 */
[----:B------:R-:W1:Y:S01]  /*01d0*/  LDS R5, [UR4] ;  /* 0x00000004ff057984 */ /* 0x000e620008000800 */
[----:B------:R-:W2:Y:S02]  /*01e0*/  LDC.64 R2, c[0x0][0x388] ;  /* 0x0000e200ff027b82 */ /* 0x000ea40000000a00 */
[----:B--2---:R-:W-:-:S05]  /*01f0*/  IMAD.WIDE.U32 R2, R11, 0x4, R2 ;  /* 0x000000040b027825 */ /* 0x004fca00078e0002 */
[----:B-1----:R-:W-:Y:S01]  /*0200*/  STG.E desc[UR6][R2.64], R5 ;  /* 0x0000000502007986 */ /* 0x002fe2000c101906 */
[----:B------:R-:W-:Y:S05]  /*0210*/  EXIT ;  /* 0x000000000000794d */ /* 0x000fea0003800000 */
.L_x_23:
        /* <DEDUP_REMOVED lines=14> */
.L_x_54:


//--------------------- .text._Z13cuda_asum_intILj8EEvPiS0_ --------------------------
	.section	.text._Z13cuda_asum_intILj8EEvPiS0_,"ax",@progbits
	.align	128
        .global         _Z13cuda_asum_intILj8EEvPiS0_
        .type           _Z13cuda_asum_intILj8EEvPiS0_,@function
        .size           _Z13cuda_asum_intILj8EEvPiS0_,(.L_x_55 - _Z13cuda_asum_intILj8EEvPiS0_)
        .other          _Z13cuda_asum_intILj8EEvPiS0_,@"STO_CUDA_ENTRY STV_DEFAULT"
_Z13cuda_asum_intILj8EEvPiS0_:
.text._Z13cuda_asum_intILj8EEvPiS0_:
        /* <DEDUP_REMOVED lines=25> */
[----:B------:R-:W0:Y:S04]  /*0190*/  LDS R2, [R7+0x8] ;  /* 0x0000080007027984 */ /* 0x000e280000000800 */
[----:B------:R-:W1:Y:S01]  /*01a0*/  LDS R5, [R7+0x4] ;  /* 0x0000040007057984 */ /* 0x000e620000000800 */
[----:B0-----:R-:W-:-:S04]  /*01b0*/  IADD3 R0, PT, PT, R2, R3, R0 ;  /* 0x0000000302007210 */ /* 0x001fc80007ffe000 */
[----:B-1----:R-:W-:-:S05]  /*01c0*/  IADD3 R0, PT, PT, R0, R5, RZ ;  /* 0x0000000500007210 */ /* 0x002fca0007ffe0ff */
[----:B------:R0:W-:Y:S01]  /*01d0*/  STS [R7], R0 ;  /* 0x0000000007007388 */ /* 0x0001e20000000800 */
[----:B------:R-:W-:Y:S05]  /*01e0*/  @P0 EXIT ;  /* 0x000000000000094d */ /* 0x000fea0003800000 */
[----:B------:R-:W1:Y:S01]  /*01f0*/  LDS R5, [UR4] ;  /* 0x00000004ff057984 */ /* 0x000e620008000800 */
[----:B------:R-:W2:Y:S02]  /*0200*/  LDC.64 R2, c[0x0][0x388] ;  /* 0x0000e200ff027b82 */ /* 0x000ea40000000a00 */
[----:B--2---:R-:W-:-:S05]  /*0210*/  IMAD.WIDE.U32 R2, R11, 0x4, R2 ;  /* 0x000000040b027825 */ /* 0x004fca00078e0002 */
[----:B-1----:R-:W-:Y:S01]  /*0220*/  STG.E desc[UR6][R2.64], R5 ;  /* 0x0000000502007986 */ /* 0x002fe2000c101906 */
[----:B------:R-:W-:Y:S05]  /*0230*/  EXIT ;  /* 0x000000000000794d */ /* 0x000fea0003800000 */
.L_x_24:
        /* <DEDUP_REMOVED lines=12> */
.L_x_55:


//--------------------- .text._Z13cuda_asum_intILj16EEvPiS0_ --------------------------
	.section	.text._Z13cuda_asum_intILj16EEvPiS0_,"ax",@progbits
	.align	128
        .global         _Z13cuda_asum_intILj16EEvPiS0_
        .type           _Z13cuda_asum_intILj16EEvPiS0_,@function
        .size           _Z13cuda_asum_intILj16EEvPiS0_,(.L_x_56 - _Z13cuda_asum_intILj16EEvPiS0_)
        .other          _Z13cuda_asum_intILj16EEvPiS0_,@"STO_CUDA_ENTRY STV_DEFAULT"
_Z13cuda_asum_intILj16EEvPiS0_:
.text._Z13cuda_asum_intILj16EEvPiS0_:
[----:B------:R-:W-:Y:S01]  /*0000*/  LDC R1, c[0x0][0x37c] ;  /* 0x0000df00ff017b82 */ /* 0x000fe20000000800 */
[----:B------:R-:W0:Y:S01]  /*0010*/  S2R R11, SR_CTAID.X ;  /* 0x00000000000b7919 */ /* 0x000e220000002500 */
[----:B------:R-:W0:Y:S06]  /*0020*/  LDCU UR4, c[0x0][0x360] ;  /* 0x00006c00ff0477ac */ /* 0x000e2c0008000800 */
[----:B------:R-:W1:Y:S01]  /*0030*/  LDC.64 R4, c[0x0][0x380] ;  /* 0x0000e000ff047b82 */ /* 0x000e620000000a00 */
[----:B------:R-:W2:Y:S01]  /*0040*/  S2R R9, SR_TID.X ;  /* 0x0000000000097919 */ /* 0x000ea20000002100 */
[----:B------:R-:W3:Y:S01]  /*0050*/  LDCU.64 UR6, c[0x0][0x358] ;  /* 0x00006b00ff0677ac */ /* 0x000ee20008000a00 */
[----:B0-----:R-:W-:-:S04]  /*0060*/  IMAD R0, R11, UR4, RZ ;  /* 0x000000040b007c24 */ /* 0x001fc8000f8e02ff */
[----:B--2---:R-:W-:-:S05]  /*0070*/  IMAD R3, R0, 0x2, R9 ;  /* 0x0000000200037824 */ /* 0x004fca00078e0209 */
        /* <DEDUP_REMOVED lines=10> */
[----:B--2---:R-:W-:-:S05]  /*0120*/  IMAD.IADD R0, R2, 0x1, R5 ;  /* 0x0000000102007824 */ /* 0x004fca00078e0205 */
[----:B------:R0:W-:Y:S01]  /*0130*/  STS [R7], R0 ;  /* 0x0000000007007388 */ /* 0x0001e20000000800 */
[----:B------:R-:W-:Y:S06]  /*0140*/  BAR.SYNC.DEFER_BLOCKING 0x0 ;  /* 0x0000000000007b1d */ /* 0x000fec0000010000 */
[----:B------:R-:W-:Y:S05]  /*0150*/  @P0 EXIT ;  /* 0x000000000000094d */ /* 0x000fea0003800000 */
[----:B0-----:R-:W-:Y:S01]  /*0160*/  LDS R0, [R7+0x20] ;  /* 0x0000200007007984 */ /* 0x001fe20000000800 */
[----:B------:R-:W-:-:S03]  /*0170*/  ISETP.NE.AND P0, PT, R9, RZ, PT ;  /* 0x000000ff0900720c */ /* 0x000fc60003f05270 */
[----:B------:R-:W-:Y:S04]  /*0180*/  LDS R3, [R7] ;  /* 0x0000000007037984 */ /* 0x000fe80000000800 */
[----:B------:R-:W0:Y:S04]  /*0190*/  LDS R2, [R7+0x10] ;  /* 0x0000100007027984 */ /* 0x000e280000000800 */
[----:B------:R-:W-:Y:S04]  /*01a0*/  LDS R5, [R7+0x8] ;  /* 0x0000080007057984 */ /* 0x000fe80000000800 */
[----:B------:R-:W1:Y:S01]  /*01b0*/  LDS R4, [R7+0x4] ;  /* 0x0000040007047984 */ /* 0x000e620000000800 */
[----:B0-----:R-:W-:-:S04]  /*01c0*/  IADD3 R0, PT, PT, R2, R3, R0 ;  /* 0x0000000302007210 */ /* 0x001fc80007ffe000 */
[----:B-1----:R-:W-:-:S05]  /*01d0*/  IADD3 R0, PT, PT, R4, R5, R0 ;  /* 0x0000000504007210 */ /* 0x002fca0007ffe000 */
[----:B------:R0:W-:Y:S01]  /*01e0*/  STS [R7], R0 ;  /* 0x0000000007007388 */ /* 0x0001e20000000800 */
[----:B------:R-:W-:Y:S05]  /*01f0*/  @P0 EXIT ;  /* 0x000000000000094d */ /* 0x000fea0003800000 */
[----:B------:R-:W1:Y:S01]  /*0200*/  LDS R5, [UR4] ;  /* 0x00000004ff057984 */ /* 0x000e620008000800 */
[----:B------:R-:W2:Y:S02]  /*0210*/  LDC.64 R2, c[0x0][0x388] ;  /* 0x0000e200ff027b82 */ /* 0x000ea40000000a00 */
[----:B--2---:R-:W-:-:S05]  /*0220*/  IMAD.WIDE.U32 R2, R11, 0x4, R2 ;  /* 0x000000040b027825 */ /* 0x004fca00078e0002 */
[----:B-1----:R-:W-:Y:S01]  /*0230*/  STG.E desc[UR6][R2.64], R5 ;  /* 0x0000000502007986 */ /* 0x002fe2000c101906 */
[----:B------:R-:W-:Y:S05]  /*0240*/  EXIT ;  /* 0x000000000000794d */ /* 0x000fea0003800000 */
.L_x_25:
        /* <DEDUP_REMOVED lines=11> */
.L_x_56:


//--------------------- .text._Z13cuda_asum_intILj32EEvPiS0_ --------------------------
	.section	.text._Z13cuda_asum_intILj32EEvPiS0_,"ax",@progbits
	.align	128
        .global         _Z13cuda_asum_intILj32EEvPiS0_
        .type           _Z13cuda_asum_intILj32EEvPiS0_,@function
        .size           _Z13cuda_asum_intILj32EEvPiS0_,(.L_x_57 - _Z13cuda_asum_intILj32EEvPiS0_)
        .other          _Z13cuda_asum_intILj32EEvPiS0_,@"STO_CUDA_ENTRY STV_DEFAULT"
_Z13cuda_asum_intILj32EEvPiS0_:
.text._Z13cuda_asum_intILj32EEvPiS0_:
        /* <DEDUP_REMOVED lines=27> */
[----:B------:R-:W1:Y:S04]  /*01b0*/  LDS R4, [R7+0x8] ;  /* 0x0000080007047984 */ /* 0x000e680000000800 */
[----:B------:R-:W2:Y:S01]  /*01c0*/  LDS R9, [R7+0x4] ;  /* 0x0000040007097984 */ /* 0x000ea20000000800 */
[----:B0-----:R-:W-:-:S04]  /*01d0*/  IADD3 R0, PT, PT, R2, R3, R0 ;  /* 0x0000000302007210 */ /* 0x001fc80007ffe000 */
[----:B-1----:R-:W-:-:S04]  /*01e0*/  IADD3 R0, PT, PT, R4, R5, R0 ;  /* 0x0000000504007210 */ /* 0x002fc80007ffe000 */
[----:B--2---:R-:W-:-:S05]  /*01f0*/  IADD3 R0, PT, PT, R0, R9, RZ ;  /* 0x0000000900007210 */ /* 0x004fca0007ffe0ff */
[----:B------:R0:W-:Y:S01]  /*0200*/  STS [R7], R0 ;  /* 0x0000000007007388 */ /* 0x0001e20000000800 */
[----:B------:R-:W-:Y:S05]  /*0210*/  @P0 EXIT ;  /* 0x000000000000094d */ /* 0x000fea0003800000 */
[----:B------:R-:W1:Y:S01]  /*0220*/  LDS R5, [UR4] ;  /* 0x00000004ff057984 */ /* 0x000e620008000800 */
[----:B------:R-:W2:Y:S02]  /*0230*/  LDC.64 R2, c[0x0][0x388] ;  /* 0x0000e200ff027b82 */ /* 0x000ea40000000a00 */
[----:B--2---:R-:W-:-:S05]  /*0240*/  IMAD.WIDE.U32 R2, R13, 0x4, R2 ;  /* 0x000000040d027825 */ /* 0x004fca00078e0002 */
[----:B-1----:R-:W-:Y:S01]  /*0250*/  STG.E desc[UR6][R2.64], R5 ;  /* 0x0000000502007986 */ /* 0x002fe2000c101906 */
[----:B------:R-:W-:Y:S05]  /*0260*/  EXIT ;  /* 0x000000000000794d */ /* 0x000fea0003800000 */
.L_x_26:
        /* <DEDUP_REMOVED lines=9> */
.L_x_57:


//--------------------- .text._Z13cuda_asum_intILj64EEvPiS0_ --------------------------
	.section	.text._Z13cuda_asum_intILj64EEvPiS0_,"ax",@progbits
	.align	128
        .global         _Z13cuda_asum_intILj64EEvPiS0_
        .type           _Z13cuda_asum_intILj64EEvPiS0_,@function
        .size           _Z13cuda_asum_intILj64EEvPiS0_,(.L_x_58 - _Z13cuda_asum_intILj64EEvPiS0_)
        .other          _Z13cuda_asum_intILj64EEvPiS0_,@"STO_CUDA_ENTRY STV_DEFAULT"
_Z13cuda_asum_intILj64EEvPiS0_:
.text._Z13cuda_asum_intILj64EEvPiS0_:
        /* <DEDUP_REMOVED lines=28> */
[----:B------:R-:W-:Y:S04]  /*01c0*/  LDS R9, [R7+0x8] ;  /* 0x0000080007097984 */ /* 0x000fe80000000800 */
[----:B------:R-:W2:Y:S01]  /*01d0*/  LDS R6, [R7+0x4] ;  /* 0x0000040007067984 */ /* 0x000ea20000000800 */
[----:B0-----:R-:W-:-:S04]  /*01e0*/  IADD3 R0, PT, PT, R2, R3, R0 ;  /* 0x0000000302007210 */ /* 0x001fc80007ffe000 */
[----:B-1----:R-:W-:-:S04]  /*01f0*/  IADD3 R0, PT, PT, R4, R5, R0 ;  /* 0x0000000504007210 */ /* 0x002fc80007ffe000 */
[----:B--2---:R-:W-:-:S05]  /*0200*/  IADD3 R0, PT, PT, R6, R9, R0 ;  /* 0x0000000906007210 */ /* 0x004fca0007ffe000 */
[----:B------:R0:W-:Y:S01]  /*0210*/  STS [R7], R0 ;  /* 0x0000000007007388 */ /* 0x0001e20000000800 */
[----:B------:R-:W-:Y:S05]  /*0220*/  @P0 EXIT ;  /* 0x000000000000094d */ /* 0x000fea0003800000 */
[----:B------:R-:W1:Y:S01]  /*0230*/  LDS R5, [UR4] ;  /* 0x00000004ff057984 */ /* 0x000e620008000800 */
[----:B------:R-:W2:Y:S02]  /*0240*/  LDC.64 R2, c[0x0][0x388] ;  /* 0x0000e200ff027b82 */ /* 0x000ea40000000a00 */
[----:B--2---:R-:W-:-:S05]  /*0250*/  IMAD.WIDE.U32 R2, R13, 0x4, R2 ;  /* 0x000000040d027825 */ /* 0x004fca00078e0002 */
[----:B-1----:R-:W-:Y:S01]  /*0260*/  STG.E desc[UR6][R2.64], R5 ;  /* 0x0000000502007986 */ /* 0x002fe2000c101906 */
[----:B------:R-:W-:Y:S05]  /*0270*/  EXIT ;  /* 0x000000000000794d */ /* 0x000fea0003800000 */
.L_x_27:
        /* <DEDUP_REMOVED lines=16> */
.L_x_58:


//--------------------- .text._Z13cuda_asum_intILj128EEvPiS0_ --------------------------
	.section	.text._Z13cuda_asum_intILj128EEvPiS0_,"ax",@progbits
	.align	128
        .global         _Z13cuda_asum_intILj128EEvPiS0_
        .type           _Z13cuda_asum_intILj128EEvPiS0_,@function
        .size           _Z13cuda_asum_intILj128EEvPiS0_,(.L_x_59 - _Z13cuda_asum_intILj128EEvPiS0_)
        .other          _Z13cuda_asum_intILj128EEvPiS0_,@"STO_CUDA_ENTRY STV_DEFAULT"
_Z13cuda_asum_intILj128EEvPiS0_:
.text._Z13cuda_asum_intILj128EEvPiS0_:
        /* <DEDUP_REMOVED lines=18> */
[----:B------:R-:W-:Y:S02]  /*0120*/  LEA R7, R11, UR4, 0x2 ;  /* 0x000000040b077c11 */ /* 0x000fe4000f8e10ff */
[----:B--2---:R-:W-:-:S05]  /*0130*/  IADD3 R6, PT, PT, R2, R5, RZ ;  /* 0x0000000502067210 */ /* 0x004fca0007ffe0ff */
[----:B------:R-:W-:Y:S01]  /*0140*/  STS [R7], R6 ;  /* 0x0000000607007388 */ /* 0x000fe20000000800 */
[----:B------:R-:W-:Y:S06]  /*0150*/  BAR.SYNC.DEFER_BLOCKING 0x0 ;  /* 0x0000000000007b1d */ /* 0x000fec0000010000 */
[----:B------:R-:W-:Y:S04]  /*0160*/  @!P0 LDS R8, [R7+0x100] ;  /* 0x0001000007088984 */ /* 0x000fe80000000800 */
[----:B------:R-:W0:Y:S02]  /*0170*/  @!P0 LDS R3, [R7] ;  /* 0x0000000007038984 */ /* 0x000e240000000800 */
[----:B0-----:R-:W-:-:S05]  /*0180*/  @!P0 IMAD.IADD R8, R8, 0x1, R3 ;  /* 0x0000000108088824 */ /* 0x001fca00078e0203 */
[----:B------:R0:W-:Y:S01]  /*0190*/  @!P0 STS [R7], R8 ;  /* 0x0000000807008388 */ /* 0x0001e20000000800 */
[----:B------:R-:W-:Y:S06]  /*01a0*/  BAR.SYNC.DEFER_BLOCKING 0x0 ;  /* 0x0000000000007b1d */ /* 0x000fec0000010000 */
[----:B------:R-:W-:Y:S05]  /*01b0*/  @P1 EXIT ;  /* 0x000000000000194d */ /* 0x000fea0003800000 */
[----:B------:R-:W-:Y:S01]  /*01c0*/  LDS R2, [R7+0x80] ;  /* 0x0000800007027984 */ /* 0x000fe20000000800 */
[----:B------:R-:W-:-:S03]  /*01d0*/  ISETP.NE.AND P0, PT, R11, RZ, PT ;  /* 0x000000ff0b00720c */ /* 0x000fc60003f05270 */
[----:B------:R-:W-:Y:S04]  /*01e0*/  LDS R3, [R7] ;  /* 0x0000000007037984 */ /* 0x000fe80000000800 */
[----:B------:R-:W1:Y:S04]  /*01f0*/  LDS R4, [R7+0x40] ;  /* 0x0000400007047984 */ /* 0x000e680000000800 */
[----:B------:R-:W-:Y:S04]  /*0200*/  LDS R5, [R7+0x20] ;  /* 0x0000200007057984 */ /* 0x000fe80000000800 */
[----:B------:R-:W2:Y:S04]  /*0210*/  LDS R6, [R7+0x10] ;  /* 0x0000100007067984 */ /* 0x000ea80000000800 */
[----:B------:R-:W-:Y:S04]  /*0220*/  LDS R9, [R7+0x8] ;  /* 0x0000080007097984 */ /* 0x000fe80000000800 */
[----:B0-----:R-:W0:Y:S01]  /*0230*/  LDS R8, [R7+0x4] ;  /* 0x0000040007087984 */ /* 0x001e220000000800 */
[----:B-1----:R-:W-:-:S04]  /*0240*/  IADD3 R2, PT, PT, R4, R3, R2 ;  /* 0x0000000304027210 */ /* 0x002fc80007ffe002 */
[----:B--2---:R-:W-:-:S04]  /*0250*/  IADD3 R2, PT, PT, R6, R5, R2 ;  /* 0x0000000506027210 */ /* 0x004fc80007ffe002 */
[----:B0-----:R-:W-:-:S05]  /*0260*/  IADD3 R2, PT, PT, R8, R9, R2 ;  /* 0x0000000908027210 */ /* 0x001fca0007ffe002 */
[----:B------:R0:W-:Y:S01]  /*0270*/  STS [R7], R2 ;  /* 0x0000000207007388 */ /* 0x0001e20000000800 */
[----:B------:R-:W-:Y:S05]  /*0280*/  @P0 EXIT ;  /* 0x000000000000094d */ /* 0x000fea0003800000 */
[----:B------:R-:W1:Y:S01]  /*0290*/  LDS R5, [UR4] ;  /* 0x00000004ff057984 */ /* 0x000e620008000800 */
[----:B0-----:R-:W0:Y:S02]  /*02a0*/  LDC.64 R2, c[0x0][0x388] ;  /* 0x0000e200ff027b82 */ /* 0x001e240000000a00 */
[----:B0-----:R-:W-:-:S05]  /*02b0*/  IMAD.WIDE.U32 R2, R0, 0x4, R2 ;  /* 0x0000000400027825 */ /* 0x001fca00078e0002 */
[----:B-1----:R-:W-:Y:S01]  /*02c0*/  STG.E desc[UR6][R2.64], R5 ;  /* 0x0000000502007986 */ /* 0x002fe2000c101906 */
[----:B------:R-:W-:Y:S05]  /*02d0*/  EXIT ;  /* 0x000000000000794d */ /* 0x000fea0003800000 */
.L_x_28:
        /* <DEDUP_REMOVED lines=10> */
.L_x_59:


//--------------------- .text._Z13cuda_asum_intILj256EEvPiS0_ --------------------------
	.section	.text._Z13cuda_asum_intILj256EEvPiS0_,"ax",@progbits
	.align	128
        .global         _Z13cuda_asum_intILj256EEvPiS0_
        .type           _Z13cuda_asum_intILj256EEvPiS0_,@function
        .size           _Z13cuda_asum_intILj256EEvPiS0_,(.L_x_60 - _Z13cuda_asum_intILj256EEvPiS0_)
        .other          _Z13cuda_asum_intILj256EEvPiS0_,@"STO_CUDA_ENTRY STV_DEFAULT"
_Z13cuda_asum_intILj256EEvPiS0_:
.text._Z13cuda_asum_intILj256EEvPiS0_:
        /* <DEDUP_REMOVED lines=25> */
[----:B------:R-:W-:Y:S01]  /*0190*/  @!P1 STS [R8], R9 ;  /* 0x0000000908009388 */ /* 0x000fe20000000800 */
[----:B------:R-:W-:Y:S01]  /*01a0*/  BAR.SYNC.DEFER_BLOCKING 0x0 ;  /* 0x0000000000007b1d */ /* 0x000fe20000010000 */
[----:B------:R-:W-:-:S05]  /*01b0*/  ISETP.GT.U32.AND P1, PT, R2, 0x1f, PT ;  /* 0x0000001f0200780c */ /* 0x000fca0003f24070 */
[----:B------:R-:W-:Y:S04]  /*01c0*/  @!P0 LDS R4, [R8+0x100] ;  /* 0x0001000008048984 */ /* 0x000fe80000000800 */
[----:B------:R-:W0:Y:S02]  /*01d0*/  @!P0 LDS R5, [R8] ;  /* 0x0000000008058984 */ /* 0x000e240000000800 */
[----:B0-----:R-:W-:-:S05]  /*01e0*/  @!P0 IADD3 R5, PT, PT, R4, R5, RZ ;  /* 0x0000000504058210 */ /* 0x001fca0007ffe0ff */
[----:B------:R0:W-:Y:S01]  /*01f0*/  @!P0 STS [R8], R5 ;  /* 0x0000000508008388 */ /* 0x0001e20000000800 */
[----:B------:R-:W-:Y:S06]  /*0200*/  BAR.SYNC.DEFER_BLOCKING 0x0 ;  /* 0x0000000000007b1d */ /* 0x000fec0000010000 */
[----:B------:R-:W-:Y:S05]  /*0210*/  @P1 EXIT ;  /* 0x000000000000194d */ /* 0x000fea0003800000 */
[----:B------:R-:W-:Y:S01]  /*0220*/  LDS R3, [R8+0x80] ;  /* 0x0000800008037984 */ /* 0x000fe20000000800 */
[----:B------:R-:W-:-:S03]  /*0230*/  ISETP.NE.AND P0, PT, R2, RZ, PT ;  /* 0x000000ff0200720c */ /* 0x000fc60003f05270 */
[----:B------:R-:W-:Y:S04]  /*0240*/  LDS R4, [R8] ;  /* 0x0000000008047984 */ /* 0x000fe80000000800 */
[----:B0-----:R-:W0:Y:S04]  /*0250*/  LDS R5, [R8+0x40] ;  /* 0x0000400008057984 */ /* 0x001e280000000800 */
        /* <DEDUP_REMOVED lines=10> */
[----:B0-----:R-:W0:Y:S02]  /*0300*/  LDC.64 R2, c[0x0][0x388] ;  /* 0x0000e200ff027b82 */ /* 0x001e240000000a00 */
[----:B0-----:R-:W-:-:S05]  /*0310*/  IMAD.WIDE.U32 R2, R0, 0x4, R2 ;  /* 0x0000000400027825 */ /* 0x001fca00078e0002 */
[----:B-1----:R-:W-:Y:S01]  /*0320*/  STG.E desc[UR6][R2.64], R5 ;  /* 0x0000000502007986 */ /* 0x002fe2000c101906 */
[----:B------:R-:W-:Y:S05]  /*0330*/  EXIT ;  /* 0x000000000000794d */ /* 0x000fea0003800000 */
.L_x_29:
        /* <DEDUP_REMOVED lines=12> */
.L_x_60:


//--------------------- .text._Z13cuda_asum_intILj512EEvPiS0_ --------------------------
	.section	.text._Z13cuda_asum_intILj512EEvPiS0_,"ax",@progbits
	.align	128
        .global         _Z13cuda_asum_intILj512EEvPiS0_
        .type           _Z13cuda_asum_intILj512EEvPiS0_,@function
        .size           _Z13cuda_asum_intILj512EEvPiS0_,(.L_x_61 - _Z13cuda_asum_intILj512EEvPiS0_)
        .other          _Z13cuda_asum_intILj512EEvPiS0_,@"STO_CUDA_ENTRY STV_DEFAULT"
_Z13cuda_asum_intILj512EEvPiS0_:
.text._Z13cuda_asum_intILj512EEvPiS0_:
        /* <DEDUP_REMOVED lines=19> */
[----:B--2---:R-:W-:-:S05]  /*0130*/  IMAD.IADD R3, R4, 0x1, R7 ;  /* 0x0000000104037824 */ /* 0x004fca00078e0207 */
[----:B------:R-:W-:Y:S01]  /*0140*/  STS [R8], R3 ;  /* 0x0000000308007388 */ /* 0x000fe20000000800 */
[----:B------:R-:W-:Y:S06]  /*0150*/  BAR.SYNC.DEFER_BLOCKING 0x0 ;  /* 0x0000000000007b1d */ /* 0x000fec0000010000 */
[----:B------:R-:W-:Y:S04]  /*0160*/  @!P1 LDS R9, [R8+0x400] ;  /* 0x0004000008099984 */ /* 0x000fe80000000800 */
[----:B------:R-:W0:Y:S02]  /*0170*/  @!P1 LDS R4, [R8] ;  /* 0x0000000008049984 */ /* 0x000e240000000800 */
[----:B0-----:R-:W-:-:S05]  /*0180*/  @!P1 IADD3 R9, PT, PT, R9, R4, RZ ;  /* 0x0000000409099210 */ /* 0x001fca0007ffe0ff */
[----:B------:R-:W-:Y:S01]  /*0190*/  @!P1 STS [R8], R9 ;  /* 0x0000000908009388 */ /* 0x000fe20000000800 */
[----:B------:R-:W-:Y:S01]  /*01a0*/  BAR.SYNC.DEFER_BLOCKING 0x0 ;  /* 0x0000000000007b1d */ /* 0x000fe20000010000 */
[----:B------:R-:W-:-:S05]  /*01b0*/  ISETP.GT.U32.AND P1, PT, R2, 0x3f, PT ;  /* 0x0000003f0200780c */ /* 0x000fca0003f24070 */
        /* <DEDUP_REMOVED lines=30> */
.L_x_30:
        /* <DEDUP_REMOVED lines=14> */
.L_x_61:


//--------------------- .nv.shared._Z14cuda_asum_doubILj1EEvPdS0_ --------------------------
	.section	.nv.shared._Z14cuda_asum_doubILj1EEvPdS0_,"aw",@nobits
	.sectionflags	@""
	.align	16
	.zero		1024


//--------------------- .nv.shared.reserved.0     --------------------------
	.section	.nv.shared.reserved.0,"aw",@nobits
	.weak		__nv_reservedSMEM_offset_0_alias
	.size		__nv_reservedSMEM_offset_0_alias, 0, 64
	.other		__nv_reservedSMEM_offset_0_alias,@"STO_CUDA_RESERVED_SHARED STV_DEFAULT"
__nv_reservedSMEM_offset_0_alias:
	.zero		0
	.zero		64


//--------------------- .nv.shared._Z14cuda_asum_doubILj2EEvPdS0_ --------------------------
	.section	.nv.shared._Z14cuda_asum_doubILj2EEvPdS0_,"aw",@nobits
	.sectionflags	@""
	.align	16
	.zero		1024


//--------------------- .nv.shared._Z14cuda_asum_doubILj4EEvPdS0_ --------------------------
	.section	.nv.shared._Z14cuda_asum_doubILj4EEvPdS0_,"aw",@nobits
	.sectionflags	@""
	.align	16
	.zero		1024


//--------------------- .nv.shared._Z14cuda_asum_doubILj8EEvPdS0_ --------------------------
	.section	.nv.shared._Z14cuda_asum_doubILj8EEvPdS0_,"aw",@nobits
	.sectionflags	@""
	.align	16
	.zero		1024


//--------------------- .nv.shared._Z14cuda_asum_doubILj16EEvPdS0_ --------------------------
	.section	.nv.shared._Z14cuda_asum_doubILj16EEvPdS0_,"aw",@nobits
	.sectionflags	@""
	.align	16
	.zero		1024


//--------------------- .nv.shared._Z14cuda_asum_doubILj32EEvPdS0_ --------------------------
	.section	.nv.shared._Z14cuda_asum_doubILj32EEvPdS0_,"aw",@nobits
	.sectionflags	@""
	.align	16
	.zero		1024


//--------------------- .nv.shared._Z14cuda_asum_doubILj64EEvPdS0_ --------------------------
	.section	.nv.shared._Z14cuda_asum_doubILj64EEvPdS0_,"aw",@nobits
	.sectionflags	@""
	.align	16
	.zero		1024


//--------------------- .nv.shared._Z14cuda_asum_doubILj128EEvPdS0_ --------------------------
	.section	.nv.shared._Z14cuda_asum_doubILj128EEvPdS0_,"aw",@nobits
	.sectionflags	@""
	.align	16
	.zero		1024


//--------------------- .nv.shared._Z14cuda_asum_doubILj256EEvPdS0_ --------------------------
	.section	.nv.shared._Z14cuda_asum_doubILj256EEvPdS0_,"aw",@nobits
	.sectionflags	@""
	.align	16
	.zero		1024


//--------------------- .nv.shared._Z14cuda_asum_doubILj512EEvPdS0_ --------------------------
	.section	.nv.shared._Z14cuda_asum_doubILj512EEvPdS0_,"aw",@nobits
	.sectionflags	@""
	.align	16
	.zero		1024


//--------------------- .nv.shared._Z13cuda_asum_fltILj1EEvPfS0_ --------------------------
	.section	.nv.shared._Z13cuda_asum_fltILj1EEvPfS0_,"aw",@nobits
	.sectionflags	@""
	.align	16
	.zero		1024


//--------------------- .nv.shared._Z13cuda_asum_fltILj2EEvPfS0_ --------------------------
	.section	.nv.shared._Z13cuda_asum_fltILj2EEvPfS0_,"aw",@nobits
	.sectionflags	@""
	.align	16
	.zero		1024


//--------------------- .nv.shared._Z13cuda_asum_fltILj4EEvPfS0_ --------------------------
	.section	.nv.shared._Z13cuda_asum_fltILj4EEvPfS0_,"aw",@nobits
	.sectionflags	@""
	.align	16
	.zero		1024


//--------------------- .nv.shared._Z13cuda_asum_fltILj8EEvPfS0_ --------------------------
	.section	.nv.shared._Z13cuda_asum_fltILj8EEvPfS0_,"aw",@nobits
	.sectionflags	@""
	.align	16
	.zero		1024


//--------------------- .nv.shared._Z13cuda_asum_fltILj16EEvPfS0_ --------------------------
	.section	.nv.shared._Z13cuda_asum_fltILj16EEvPfS0_,"aw",@nobits
	.sectionflags	@""
	.align	16
	.zero		1024


//--------------------- .nv.shared._Z13cuda_asum_fltILj32EEvPfS0_ --------------------------
	.section	.nv.shared._Z13cuda_asum_fltILj32EEvPfS0_,"aw",@nobits
	.sectionflags	@""
	.align	16
	.zero		1024


//--------------------- .nv.shared._Z13cuda_asum_fltILj64EEvPfS0_ --------------------------
	.section	.nv.shared._Z13cuda_asum_fltILj64EEvPfS0_,"aw",@nobits
	.sectionflags	@""
	.align	16
	.zero		1024


//--------------------- .nv.shared._Z13cuda_asum_fltILj128EEvPfS0_ --------------------------
	.section	.nv.shared._Z13cuda_asum_fltILj128EEvPfS0_,"aw",@nobits
	.sectionflags	@""
	.align	16
	.zero		1024


//--------------------- .nv.shared._Z13cuda_asum_fltILj256EEvPfS0_ --------------------------
	.section	.nv.shared._Z13cuda_asum_fltILj256EEvPfS0_,"aw",@nobits
	.sectionflags	@""
	.align	16
	.zero		1024


//--------------------- .nv.shared._Z13cuda_asum_fltILj512EEvPfS0_ --------------------------
	.section	.nv.shared._Z13cuda_asum_fltILj512EEvPfS0_,"aw",@nobits
	.sectionflags	@""
	.align	16
	.zero		1024


//--------------------- .nv.shared._Z13cuda_asum_fltILj1024EEvPfS0_ --------------------------
	.section	.nv.shared._Z13cuda_asum_fltILj1024EEvPfS0_,"aw",@nobits
	.sectionflags	@""
	.align	16
	.zero		1024


//--------------------- .nv.shared._Z13cuda_asum_intILj1EEvPiS0_ --------------------------
	.section	.nv.shared._Z13cuda_asum_intILj1EEvPiS0_,"aw",@nobits
	.sectionflags	@""
	.align	16
	.zero		1024


//--------------------- .nv.shared._Z13cuda_asum_intILj2EEvPiS0_ --------------------------
	.section	.nv.shared._Z13cuda_asum_intILj2EEvPiS0_,"aw",@nobits
	.sectionflags	@""
	.align	16
	.zero		1024


//--------------------- .nv.shared._Z13cuda_asum_intILj4EEvPiS0_ --------------------------
	.section	.nv.shared._Z13cuda_asum_intILj4EEvPiS0_,"aw",@nobits
	.sectionflags	@""
	.align	16
	.zero		1024


//--------------------- .nv.shared._Z13cuda_asum_intILj8EEvPiS0_ --------------------------
	.section	.nv.shared._Z13cuda_asum_intILj8EEvPiS0_,"aw",@nobits
	.sectionflags	@""
	.align	16
	.zero		1024


//--------------------- .nv.shared._Z13cuda_asum_intILj16EEvPiS0_ --------------------------
	.section	.nv.shared._Z13cuda_asum_intILj16EEvPiS0_,"aw",@nobits
	.sectionflags	@""
	.align	16
	.zero		1024


//--------------------- .nv.shared._Z13cuda_asum_intILj32EEvPiS0_ --------------------------
	.section	.nv.shared._Z13cuda_asum_intILj32EEvPiS0_,"aw",@nobits
	.sectionflags	@""
	.align	16
	.zero		1024


//--------------------- .nv.shared._Z13cuda_asum_intILj64EEvPiS0_ --------------------------
	.section	.nv.shared._Z13cuda_asum_intILj64EEvPiS0_,"aw",@nobits
	.sectionflags	@""
	.align	16
	.zero		1024


//--------------------- .nv.shared._Z13cuda_asum_intILj128EEvPiS0_ --------------------------
	.section	.nv.shared._Z13cuda_asum_intILj128EEvPiS0_,"aw",@nobits
	.sectionflags	@""
	.align	16
	.zero		1024


//--------------------- .nv.shared._Z13cuda_asum_intILj256EEvPiS0_ --------------------------
	.section	.nv.shared._Z13cuda_asum_intILj256EEvPiS0_,"aw",@nobits
	.sectionflags	@""
	.align	16
	.zero		1024


//--------------------- .nv.shared._Z13cuda_asum_intILj512EEvPiS0_ --------------------------
	.section	.nv.shared._Z13cuda_asum_intILj512EEvPiS0_,"aw",@nobits
	.sectionflags	@""
	.align	16
	.zero		1024


//--------------------- .nv.constant0._Z14cuda_asum_doubILj1EEvPdS0_ --------------------------
	.section	.nv.constant0._Z14cuda_asum_doubILj1EEvPdS0_,"a",@progbits
	.sectionflags	@""
	.align	4
.nv.constant0._Z14cuda_asum_doubILj1EEvPdS0_:
	.zero		912


//--------------------- .nv.constant0._Z14cuda_asum_doubILj2EEvPdS0_ --------------------------
	.section	.nv.constant0._Z14cuda_asum_doubILj2EEvPdS0_,"a",@progbits
	.sectionflags	@""
	.align	4
.nv.constant0._Z14cuda_asum_doubILj2EEvPdS0_:
	.zero		912


//--------------------- .nv.constant0._Z14cuda_asum_doubILj4EEvPdS0_ --------------------------
	.section	.nv.constant0._Z14cuda_asum_doubILj4EEvPdS0_,"a",@progbits
	.sectionflags	@""
	.align	4
.nv.constant0._Z14cuda_asum_doubILj4EEvPdS0_:
	.zero		912


//--------------------- .nv.constant0._Z14cuda_asum_doubILj8EEvPdS0_ --------------------------
	.section	.nv.constant0._Z14cuda_asum_doubILj8EEvPdS0_,"a",@progbits
	.sectionflags	@""
	.align	4
.nv.constant0._Z14cuda_asum_doubILj8EEvPdS0_:
	.zero		912


//--------------------- .nv.constant0._Z14cuda_asum_doubILj16EEvPdS0_ --------------------------
	.section	.nv.constant0._Z14cuda_asum_doubILj16EEvPdS0_,"a",@progbits
	.sectionflags	@""
	.align	4
.nv.constant0._Z14cuda_asum_doubILj16EEvPdS0_:
	.zero		912


//--------------------- .nv.constant0._Z14cuda_asum_doubILj32EEvPdS0_ --------------------------
	.section	.nv.constant0._Z14cuda_asum_doubILj32EEvPdS0_,"a",@progbits
	.sectionflags	@""
	.align	4
.nv.constant0._Z14cuda_asum_doubILj32EEvPdS0_:
	.zero		912


//--------------------- .nv.constant0._Z14cuda_asum_doubILj64EEvPdS0_ --------------------------
	.section	.nv.constant0._Z14cuda_asum_doubILj64EEvPdS0_,"a",@progbits
	.sectionflags	@""
	.align	4
.nv.constant0._Z14cuda_asum_doubILj64EEvPdS0_:
	.zero		912


//--------------------- .nv.constant0._Z14cuda_asum_doubILj128EEvPdS0_ --------------------------
	.section	.nv.constant0._Z14cuda_asum_doubILj128EEvPdS0_,"a",@progbits
	.sectionflags	@""
	.align	4
.nv.constant0._Z14cuda_asum_doubILj128EEvPdS0_:
	.zero		912


//--------------------- .nv.constant0._Z14cuda_asum_doubILj256EEvPdS0_ --------------------------
	.section	.nv.constant0._Z14cuda_asum_doubILj256EEvPdS0_,"a",@progbits
	.sectionflags	@""
	.align	4
.nv.constant0._Z14cuda_asum_doubILj256EEvPdS0_:
	.zero		912


//--------------------- .nv.constant0._Z14cuda_asum_doubILj512EEvPdS0_ --------------------------
	.section	.nv.constant0._Z14cuda_asum_doubILj512EEvPdS0_,"a",@progbits
	.sectionflags	@""
	.align	4
.nv.constant0._Z14cuda_asum_doubILj512EEvPdS0_:
	.zero		912


//--------------------- .nv.constant0._Z13cuda_asum_fltILj1EEvPfS0_ --------------------------
	.section	.nv.constant0._Z13cuda_asum_fltILj1EEvPfS0_,"a",@progbits
	.sectionflags	@""
	.align	4
.nv.constant0._Z13cuda_asum_fltILj1EEvPfS0_:
	.zero		912


//--------------------- .nv.constant0._Z13cuda_asum_fltILj2EEvPfS0_ --------------------------
	.section	.nv.constant0._Z13cuda_asum_fltILj2EEvPfS0_,"a",@progbits
	.sectionflags	@""
	.align	4
.nv.constant0._Z13cuda_asum_fltILj2EEvPfS0_:
	.zero		912


//--------------------- .nv.constant0._Z13cuda_asum_fltILj4EEvPfS0_ --------------------------
	.section	.nv.constant0._Z13cuda_asum_fltILj4EEvPfS0_,"a",@progbits
	.sectionflags	@""
	.align	4
.nv.constant0._Z13cuda_asum_fltILj4EEvPfS0_:
	.zero		912


//--------------------- .nv.constant0._Z13cuda_asum_fltILj8EEvPfS0_ --------------------------
	.section	.nv.constant0._Z13cuda_asum_fltILj8EEvPfS0_,"a",@progbits
	.sectionflags	@""
	.align	4
.nv.constant0._Z13cuda_asum_fltILj8EEvPfS0_:
	.zero		912


//--------------------- .nv.constant0._Z13cuda_asum_fltILj16EEvPfS0_ --------------------------
	.section	.nv.constant0._Z13cuda_asum_fltILj16EEvPfS0_,"a",@progbits
	.sectionflags	@""
	.align	4
.nv.constant0._Z13cuda_asum_fltILj16EEvPfS0_:
	.zero		912


//--------------------- .nv.constant0._Z13cuda_asum_fltILj32EEvPfS0_ --------------------------
	.section	.nv.constant0._Z13cuda_asum_fltILj32EEvPfS0_,"a",@progbits
	.sectionflags	@""
	.align	4
.nv.constant0._Z13cuda_asum_fltILj32EEvPfS0_:
	.zero		912


//--------------------- .nv.constant0._Z13cuda_asum_fltILj64EEvPfS0_ --------------------------
	.section	.nv.constant0._Z13cuda_asum_fltILj64EEvPfS0_,"a",@progbits
	.sectionflags	@""
	.align	4
.nv.constant0._Z13cuda_asum_fltILj64EEvPfS0_:
	.zero		912


//--------------------- .nv.constant0._Z13cuda_asum_fltILj128EEvPfS0_ --------------------------
	.section	.nv.constant0._Z13cuda_asum_fltILj128EEvPfS0_,"a",@progbits
	.sectionflags	@""
	.align	4
.nv.constant0._Z13cuda_asum_fltILj128EEvPfS0_:
	.zero		912


//--------------------- .nv.constant0._Z13cuda_asum_fltILj256EEvPfS0_ --------------------------
	.section	.nv.constant0._Z13cuda_asum_fltILj256EEvPfS0_,"a",@progbits
	.sectionflags	@""
	.align	4
.nv.constant0._Z13cuda_asum_fltILj256EEvPfS0_:
	.zero		912


//--------------------- .nv.constant0._Z13cuda_asum_fltILj512EEvPfS0_ --------------------------
	.section	.nv.constant0._Z13cuda_asum_fltILj512EEvPfS0_,"a",@progbits
	.sectionflags	@""
	.align	4
.nv.constant0._Z13cuda_asum_fltILj512EEvPfS0_:
	.zero		912


//--------------------- .nv.constant0._Z13cuda_asum_fltILj1024EEvPfS0_ --------------------------
	.section	.nv.constant0._Z13cuda_asum_fltILj1024EEvPfS0_,"a",@progbits
	.sectionflags	@""
	.align	4
.nv.constant0._Z13cuda_asum_fltILj1024EEvPfS0_:
	.zero		912


//--------------------- .nv.constant0._Z13cuda_asum_intILj1EEvPiS0_ --------------------------
	.section	.nv.constant0._Z13cuda_asum_intILj1EEvPiS0_,"a",@progbits
	.sectionflags	@""
	.align	4
.nv.constant0._Z13cuda_asum_intILj1EEvPiS0_:
	.zero		912


//--------------------- .nv.constant0._Z13cuda_asum_intILj2EEvPiS0_ --------------------------
	.section	.nv.constant0._Z13cuda_asum_intILj2EEvPiS0_,"a",@progbits
	.sectionflags	@""
	.align	4
.nv.constant0._Z13cuda_asum_intILj2EEvPiS0_:
	.zero		912


//--------------------- .nv.constant0._Z13cuda_asum_intILj4EEvPiS0_ --------------------------
	.section	.nv.constant0._Z13cuda_asum_intILj4EEvPiS0_,"a",@progbits
	.sectionflags	@""
	.align	4
.nv.constant0._Z13cuda_asum_intILj4EEvPiS0_:
	.zero		912


//--------------------- .nv.constant0._Z13cuda_asum_intILj8EEvPiS0_ --------------------------
	.section	.nv.constant0._Z13cuda_asum_intILj8EEvPiS0_,"a",@progbits
	.sectionflags	@""
	.align	4
.nv.constant0._Z13cuda_asum_intILj8EEvPiS0_:
	.zero		912


//--------------------- .nv.constant0._Z13cuda_asum_intILj16EEvPiS0_ --------------------------
	.section	.nv.constant0._Z13cuda_asum_intILj16EEvPiS0_,"a",@progbits
	.sectionflags	@""
	.align	4
.nv.constant0._Z13cuda_asum_intILj16EEvPiS0_:
	.zero		912


//--------------------- .nv.constant0._Z13cuda_asum_intILj32EEvPiS0_ --------------------------
	.section	.nv.constant0._Z13cuda_asum_intILj32EEvPiS0_,"a",@progbits
	.sectionflags	@""
	.align	4
.nv.constant0._Z13cuda_asum_intILj32EEvPiS0_:
	.zero		912


//--------------------- .nv.constant0._Z13cuda_asum_intILj64EEvPiS0_ --------------------------
	.section	.nv.constant0._Z13cuda_asum_intILj64EEvPiS0_,"a",@progbits
	.sectionflags	@""
	.align	4
.nv.constant0._Z13cuda_asum_intILj64EEvPiS0_:
	.zero		912


//--------------------- .nv.constant0._Z13cuda_asum_intILj128EEvPiS0_ --------------------------
	.section	.nv.constant0._Z13cuda_asum_intILj128EEvPiS0_,"a",@progbits
	.sectionflags	@""
	.align	4
.nv.constant0._Z13cuda_asum_intILj128EEvPiS0_:
	.zero		912


//--------------------- .nv.constant0._Z13cuda_asum_intILj256EEvPiS0_ --------------------------
	.section	.nv.constant0._Z13cuda_asum_intILj256EEvPiS0_,"a",@progbits
	.sectionflags	@""
	.align	4
.nv.constant0._Z13cuda_asum_intILj256EEvPiS0_:
	.zero		912


//--------------------- .nv.constant0._Z13cuda_asum_intILj512EEvPiS0_ --------------------------
	.section	.nv.constant0._Z13cuda_asum_intILj512EEvPiS0_,"a",@progbits
	.sectionflags	@""
	.align	4
.nv.constant0._Z13cuda_asum_intILj512EEvPiS0_:
	.zero		912


//--------------------- SYMBOLS --------------------------

	.type		.nv.reservedSmem.offset0,@object
	.size		.nv.reservedSmem.offset0,0x4
	.type		.nv.reservedSmem.cap,@object
	.size		.nv.reservedSmem.cap,0x4
